//
// Generated by NVIDIA NVVM Compiler
//
// Compiler Build ID: CL-36424714
// Cuda compilation tools, release 13.0, V13.0.88
// Based on NVVM 20.0.0
//

.version 9.0
.target sm_100
.address_size 64

	// .globl	_Z5clearPiS_
.extern .func  (.param .b32 func_retval0) vprintf
(
	.param .b64 vprintf_param_0,
	.param .b64 vprintf_param_1
)
;
.global .align 1 .b8 $str[10] = {99, 121, 99, 108, 101, 32, 37, 100, 10};

.visible .entry _Z5clearPiS_(
	.param .u64 .ptr .align 1 _Z5clearPiS__param_0,
	.param .u64 .ptr .align 1 _Z5clearPiS__param_1
)
{
	.reg .b32 	%r<3>;
	.reg .b64 	%rd<5>;

	ld.param.u64 	%rd1, [_Z5clearPiS__param_0];
	ld.param.u64 	%rd2, [_Z5clearPiS__param_1];
	cvta.to.global.u64 	%rd3, %rd2;
	cvta.to.global.u64 	%rd4, %rd1;
	mov.b32 	%r1, 1;
	st.global.u32 	[%rd4], %r1;
	mov.b32 	%r2, 0;
	st.global.u32 	[%rd3], %r2;
	ret;

}
	// .globl	_Z14g_router_arbitP6RouterP10ChannelOutPiS3_i
.visible .entry _Z14g_router_arbitP6RouterP10ChannelOutPiS3_i(
	.param .u64 .ptr .align 1 _Z14g_router_arbitP6RouterP10ChannelOutPiS3_i_param_0,
	.param .u64 .ptr .align 1 _Z14g_router_arbitP6RouterP10ChannelOutPiS3_i_param_1,
	.param .u64 .ptr .align 1 _Z14g_router_arbitP6RouterP10ChannelOutPiS3_i_param_2,
	.param .u64 .ptr .align 1 _Z14g_router_arbitP6RouterP10ChannelOutPiS3_i_param_3,
	.param .u32 _Z14g_router_arbitP6RouterP10ChannelOutPiS3_i_param_4
)
{
	.reg .pred 	%p<79>;
	.reg .b32 	%r<450>;
	.reg .b64 	%rd<139>;

	ld.param.u64 	%rd31, [_Z14g_router_arbitP6RouterP10ChannelOutPiS3_i_param_0];
	ld.param.u64 	%rd32, [_Z14g_router_arbitP6RouterP10ChannelOutPiS3_i_param_1];
	ld.param.u64 	%rd33, [_Z14g_router_arbitP6RouterP10ChannelOutPiS3_i_param_2];
	ld.param.u64 	%rd34, [_Z14g_router_arbitP6RouterP10ChannelOutPiS3_i_param_3];
	ld.param.u32 	%r36, [_Z14g_router_arbitP6RouterP10ChannelOutPiS3_i_param_4];
	cvta.to.global.u64 	%rd1, %rd32;
	cvta.to.global.u64 	%rd2, %rd34;
	cvta.to.global.u64 	%rd3, %rd33;
	mov.u32 	%r1, %ntid.x;
	mov.u32 	%r37, %ctaid.x;
	mov.u32 	%r38, %tid.x;
	mad.lo.s32 	%r449, %r1, %r37, %r38;
	setp.ne.s32 	%p1, %r38, 0;
	@%p1 bra 	$L__BB1_2;
	mov.b32 	%r39, 1;
	st.global.u32 	[%rd3], %r39;
	mov.b32 	%r40, 0;
	st.global.u32 	[%rd2], %r40;
$L__BB1_2:
	bar.sync 	0;
	setp.ge.s32 	%p2, %r449, %r36;
	@%p2 bra 	$L__BB1_119;
	mov.u32 	%r41, %nctaid.x;
	mul.lo.s32 	%r3, %r41, %r1;
	cvta.to.global.u64 	%rd4, %rd31;
$L__BB1_4:
	mul.wide.s32 	%rd35, %r449, 296;
	add.s64 	%rd5, %rd4, %rd35;
	ld.global.u32 	%r42, [%rd5+200];
	setp.lt.s32 	%p3, %r42, 1;
	@%p3 bra 	$L__BB1_24;
	mov.b32 	%r43, 0;
	st.global.u32 	[%rd3], %r43;
	ld.global.u32 	%r5, [%rd5+216];
	mul.wide.s32 	%rd36, %r5, 8;
	add.s64 	%rd37, %rd5, %rd36;
	ld.global.u64 	%rd6, [%rd37+40];
	ld.u32 	%r6, [%rd6];
	ld.global.u32 	%r7, [%rd5];
	setp.le.s32 	%p4, %r6, %r7;
	@%p4 bra 	$L__BB1_9;
	ld.global.u32 	%r113, [%rd5+8];
	shl.b32 	%r114, %r113, 2;
	mul.wide.s32 	%rd55, %r114, 16;
	add.s64 	%rd7, %rd1, %rd55;
	ld.global.u64 	%rd56, [%rd7+16];
	setp.ne.s64 	%p15, %rd56, 0;
	@%p15 bra 	$L__BB1_24;
	ld.global.u32 	%r115, [%rd5+252];
	setp.lt.s32 	%p16, %r115, 1;
	@%p16 bra 	$L__BB1_24;
	st.global.u64 	[%rd7+16], %rd6;
	ld.global.u32 	%r116, [%rd5+252];
	add.s32 	%r117, %r116, -1;
	st.global.u32 	[%rd5+252], %r117;
	ld.global.u32 	%r118, [%rd5+216];
	add.s32 	%r119, %r118, 1;
	mul.hi.s32 	%r120, %r119, 1717986919;
	shr.u32 	%r121, %r120, 31;
	shr.s32 	%r122, %r120, 1;
	add.s32 	%r123, %r122, %r121;
	mul.lo.s32 	%r124, %r123, 5;
	sub.s32 	%r125, %r119, %r124;
	st.global.u32 	[%rd5+216], %r125;
	ld.global.u32 	%r126, [%rd5+200];
	add.s32 	%r127, %r126, -1;
	st.global.u32 	[%rd5+200], %r127;
	ld.global.u32 	%r128, [%rd5+8];
	shl.b32 	%r129, %r128, 2;
	mul.wide.s32 	%rd57, %r129, 16;
	add.s64 	%rd58, %rd1, %rd57;
	mov.b32 	%r130, 1;
	st.global.u32 	[%rd58+8], %r130;
	st.global.u32 	[%rd2], %r130;
	bra.uni 	$L__BB1_24;
$L__BB1_9:
	setp.ge.s32 	%p5, %r6, %r7;
	@%p5 bra 	$L__BB1_13;
	ld.global.u32 	%r95, [%rd5+8];
	shl.b32 	%r96, %r95, 2;
	mul.wide.s32 	%rd51, %r96, 16;
	add.s64 	%rd8, %rd1, %rd51;
	ld.global.u64 	%rd52, [%rd8];
	setp.ne.s64 	%p13, %rd52, 0;
	@%p13 bra 	$L__BB1_24;
	ld.global.u32 	%r97, [%rd5+248];
	setp.lt.s32 	%p14, %r97, 1;
	@%p14 bra 	$L__BB1_24;
	st.global.u64 	[%rd8], %rd6;
	ld.global.u32 	%r98, [%rd5+248];
	add.s32 	%r99, %r98, -1;
	st.global.u32 	[%rd5+248], %r99;
	ld.global.u32 	%r100, [%rd5+216];
	add.s32 	%r101, %r100, 1;
	mul.hi.s32 	%r102, %r101, 1717986919;
	shr.u32 	%r103, %r102, 31;
	shr.s32 	%r104, %r102, 1;
	add.s32 	%r105, %r104, %r103;
	mul.lo.s32 	%r106, %r105, 5;
	sub.s32 	%r107, %r101, %r106;
	st.global.u32 	[%rd5+216], %r107;
	ld.global.u32 	%r108, [%rd5+200];
	add.s32 	%r109, %r108, -1;
	st.global.u32 	[%rd5+200], %r109;
	ld.global.u32 	%r110, [%rd5+8];
	shl.b32 	%r111, %r110, 2;
	mul.wide.s32 	%rd53, %r111, 16;
	add.s64 	%rd54, %rd1, %rd53;
	mov.b32 	%r112, 1;
	st.global.u32 	[%rd54+8], %r112;
	st.global.u32 	[%rd2], %r112;
	bra.uni 	$L__BB1_24;
$L__BB1_13:
	ld.u32 	%r8, [%rd6+4];
	ld.global.u32 	%r9, [%rd5+4];
	setp.le.s32 	%p6, %r8, %r9;
	@%p6 bra 	$L__BB1_17;
	ld.global.u32 	%r77, [%rd5+8];
	shl.b32 	%r78, %r77, 2;
	mul.wide.s32 	%rd47, %r78, 16;
	add.s64 	%rd9, %rd1, %rd47;
	ld.global.u64 	%rd48, [%rd9+32];
	setp.ne.s64 	%p11, %rd48, 0;
	@%p11 bra 	$L__BB1_24;
	ld.global.u32 	%r79, [%rd5+256];
	setp.lt.s32 	%p12, %r79, 1;
	@%p12 bra 	$L__BB1_24;
	st.global.u64 	[%rd9+32], %rd6;
	ld.global.u32 	%r80, [%rd5+256];
	add.s32 	%r81, %r80, -1;
	st.global.u32 	[%rd5+256], %r81;
	ld.global.u32 	%r82, [%rd5+216];
	add.s32 	%r83, %r82, 1;
	mul.hi.s32 	%r84, %r83, 1717986919;
	shr.u32 	%r85, %r84, 31;
	shr.s32 	%r86, %r84, 1;
	add.s32 	%r87, %r86, %r85;
	mul.lo.s32 	%r88, %r87, 5;
	sub.s32 	%r89, %r83, %r88;
	st.global.u32 	[%rd5+216], %r89;
	ld.global.u32 	%r90, [%rd5+200];
	add.s32 	%r91, %r90, -1;
	st.global.u32 	[%rd5+200], %r91;
	ld.global.u32 	%r92, [%rd5+8];
	shl.b32 	%r93, %r92, 2;
	mul.wide.s32 	%rd49, %r93, 16;
	add.s64 	%rd50, %rd1, %rd49;
	mov.b32 	%r94, 1;
	st.global.u32 	[%rd50+8], %r94;
	st.global.u32 	[%rd2], %r94;
	bra.uni 	$L__BB1_24;
$L__BB1_17:
	setp.ge.s32 	%p7, %r8, %r9;
	@%p7 bra 	$L__BB1_21;
	ld.global.u32 	%r59, [%rd5+8];
	shl.b32 	%r60, %r59, 2;
	mul.wide.s32 	%rd43, %r60, 16;
	add.s64 	%rd10, %rd1, %rd43;
	ld.global.u64 	%rd44, [%rd10+48];
	setp.ne.s64 	%p9, %rd44, 0;
	@%p9 bra 	$L__BB1_24;
	ld.global.u32 	%r61, [%rd5+260];
	setp.lt.s32 	%p10, %r61, 1;
	@%p10 bra 	$L__BB1_24;
	st.global.u64 	[%rd10+48], %rd6;
	ld.global.u32 	%r62, [%rd5+260];
	add.s32 	%r63, %r62, -1;
	st.global.u32 	[%rd5+260], %r63;
	ld.global.u32 	%r64, [%rd5+216];
	add.s32 	%r65, %r64, 1;
	mul.hi.s32 	%r66, %r65, 1717986919;
	shr.u32 	%r67, %r66, 31;
	shr.s32 	%r68, %r66, 1;
	add.s32 	%r69, %r68, %r67;
	mul.lo.s32 	%r70, %r69, 5;
	sub.s32 	%r71, %r65, %r70;
	st.global.u32 	[%rd5+216], %r71;
	ld.global.u32 	%r72, [%rd5+200];
	add.s32 	%r73, %r72, -1;
	st.global.u32 	[%rd5+200], %r73;
	ld.global.u32 	%r74, [%rd5+8];
	shl.b32 	%r75, %r74, 2;
	mul.wide.s32 	%rd45, %r75, 16;
	add.s64 	%rd46, %rd1, %rd45;
	mov.b32 	%r76, 1;
	st.global.u32 	[%rd46+8], %r76;
	st.global.u32 	[%rd2], %r76;
	bra.uni 	$L__BB1_24;
$L__BB1_21:
	ld.global.u64 	%rd38, [%rd5+32];
	setp.ne.s64 	%p8, %rd38, 0;
	@%p8 bra 	$L__BB1_23;
	st.global.u64 	[%rd5+32], %rd6;
	add.s32 	%r47, %r5, 1;
	mul.hi.s32 	%r48, %r47, 1717986919;
	shr.u32 	%r49, %r48, 31;
	shr.s32 	%r50, %r48, 1;
	add.s32 	%r51, %r50, %r49;
	mul.lo.s32 	%r52, %r51, 5;
	sub.s32 	%r53, %r47, %r52;
	st.global.u32 	[%rd5+216], %r53;
	ld.global.u32 	%r54, [%rd5+200];
	add.s32 	%r55, %r54, -1;
	st.global.u32 	[%rd5+200], %r55;
	ld.global.u32 	%r56, [%rd5+8];
	shl.b32 	%r57, %r56, 2;
	mul.wide.s32 	%rd41, %r57, 16;
	add.s64 	%rd42, %rd1, %rd41;
	mov.b32 	%r58, 1;
	st.global.u32 	[%rd42+8], %r58;
	st.global.u32 	[%rd2], %r58;
	bra.uni 	$L__BB1_24;
$L__BB1_23:
	ld.global.u32 	%r44, [%rd5+8];
	shl.b32 	%r45, %r44, 2;
	mul.wide.s32 	%rd39, %r45, 16;
	add.s64 	%rd40, %rd1, %rd39;
	mov.b32 	%r46, 0;
	st.global.u32 	[%rd40+8], %r46;
$L__BB1_24:
	ld.global.u32 	%r131, [%rd5+204];
	setp.lt.s32 	%p17, %r131, 1;
	@%p17 bra 	$L__BB1_44;
	mov.b32 	%r132, 0;
	st.global.u32 	[%rd3], %r132;
	ld.global.u32 	%r10, [%rd5+220];
	mul.wide.s32 	%rd59, %r10, 8;
	add.s64 	%rd60, %rd5, %rd59;
	ld.global.u64 	%rd11, [%rd60+80];
	ld.u32 	%r11, [%rd11];
	ld.global.u32 	%r12, [%rd5];
	setp.le.s32 	%p18, %r11, %r12;
	@%p18 bra 	$L__BB1_29;
	ld.global.u32 	%r202, [%rd5+8];
	shl.b32 	%r203, %r202, 2;
	mul.wide.s32 	%rd78, %r203, 16;
	add.s64 	%rd12, %rd1, %rd78;
	ld.global.u64 	%rd79, [%rd12+16];
	setp.ne.s64 	%p29, %rd79, 0;
	@%p29 bra 	$L__BB1_44;
	ld.global.u32 	%r204, [%rd5+252];
	setp.lt.s32 	%p30, %r204, 1;
	@%p30 bra 	$L__BB1_44;
	st.global.u64 	[%rd12+16], %rd11;
	ld.global.u32 	%r205, [%rd5+252];
	add.s32 	%r206, %r205, -1;
	st.global.u32 	[%rd5+252], %r206;
	ld.global.u32 	%r207, [%rd5+220];
	add.s32 	%r208, %r207, 1;
	mul.hi.s32 	%r209, %r208, 1717986919;
	shr.u32 	%r210, %r209, 31;
	shr.s32 	%r211, %r209, 1;
	add.s32 	%r212, %r211, %r210;
	mul.lo.s32 	%r213, %r212, 5;
	sub.s32 	%r214, %r208, %r213;
	st.global.u32 	[%rd5+220], %r214;
	ld.global.u32 	%r215, [%rd5+204];
	add.s32 	%r216, %r215, -1;
	st.global.u32 	[%rd5+204], %r216;
	ld.global.u32 	%r217, [%rd5+8];
	shl.b32 	%r218, %r217, 2;
	mul.wide.s32 	%rd80, %r218, 16;
	add.s64 	%rd81, %rd1, %rd80;
	mov.b32 	%r219, 1;
	st.global.u32 	[%rd81+24], %r219;
	st.global.u32 	[%rd2], %r219;
	bra.uni 	$L__BB1_44;
$L__BB1_29:
	setp.ge.s32 	%p19, %r11, %r12;
	@%p19 bra 	$L__BB1_33;
	ld.global.u32 	%r184, [%rd5+8];
	shl.b32 	%r185, %r184, 2;
	mul.wide.s32 	%rd74, %r185, 16;
	add.s64 	%rd13, %rd1, %rd74;
	ld.global.u64 	%rd75, [%rd13];
	setp.ne.s64 	%p27, %rd75, 0;
	@%p27 bra 	$L__BB1_44;
	ld.global.u32 	%r186, [%rd5+248];
	setp.lt.s32 	%p28, %r186, 1;
	@%p28 bra 	$L__BB1_44;
	st.global.u64 	[%rd13], %rd11;
	ld.global.u32 	%r187, [%rd5+248];
	add.s32 	%r188, %r187, -1;
	st.global.u32 	[%rd5+248], %r188;
	ld.global.u32 	%r189, [%rd5+220];
	add.s32 	%r190, %r189, 1;
	mul.hi.s32 	%r191, %r190, 1717986919;
	shr.u32 	%r192, %r191, 31;
	shr.s32 	%r193, %r191, 1;
	add.s32 	%r194, %r193, %r192;
	mul.lo.s32 	%r195, %r194, 5;
	sub.s32 	%r196, %r190, %r195;
	st.global.u32 	[%rd5+220], %r196;
	ld.global.u32 	%r197, [%rd5+204];
	add.s32 	%r198, %r197, -1;
	st.global.u32 	[%rd5+204], %r198;
	ld.global.u32 	%r199, [%rd5+8];
	shl.b32 	%r200, %r199, 2;
	mul.wide.s32 	%rd76, %r200, 16;
	add.s64 	%rd77, %rd1, %rd76;
	mov.b32 	%r201, 1;
	st.global.u32 	[%rd77+24], %r201;
	st.global.u32 	[%rd2], %r201;
	bra.uni 	$L__BB1_44;
$L__BB1_33:
	ld.u32 	%r13, [%rd11+4];
	ld.global.u32 	%r14, [%rd5+4];
	setp.le.s32 	%p20, %r13, %r14;
	@%p20 bra 	$L__BB1_37;
	ld.global.u32 	%r166, [%rd5+8];
	shl.b32 	%r167, %r166, 2;
	mul.wide.s32 	%rd70, %r167, 16;
	add.s64 	%rd14, %rd1, %rd70;
	ld.global.u64 	%rd71, [%rd14+32];
	setp.ne.s64 	%p25, %rd71, 0;
	@%p25 bra 	$L__BB1_44;
	ld.global.u32 	%r168, [%rd5+256];
	setp.lt.s32 	%p26, %r168, 1;
	@%p26 bra 	$L__BB1_44;
	st.global.u64 	[%rd14+32], %rd11;
	ld.global.u32 	%r169, [%rd5+256];
	add.s32 	%r170, %r169, -1;
	st.global.u32 	[%rd5+256], %r170;
	ld.global.u32 	%r171, [%rd5+220];
	add.s32 	%r172, %r171, 1;
	mul.hi.s32 	%r173, %r172, 1717986919;
	shr.u32 	%r174, %r173, 31;
	shr.s32 	%r175, %r173, 1;
	add.s32 	%r176, %r175, %r174;
	mul.lo.s32 	%r177, %r176, 5;
	sub.s32 	%r178, %r172, %r177;
	st.global.u32 	[%rd5+220], %r178;
	ld.global.u32 	%r179, [%rd5+204];
	add.s32 	%r180, %r179, -1;
	st.global.u32 	[%rd5+204], %r180;
	ld.global.u32 	%r181, [%rd5+8];
	shl.b32 	%r182, %r181, 2;
	mul.wide.s32 	%rd72, %r182, 16;
	add.s64 	%rd73, %rd1, %rd72;
	mov.b32 	%r183, 1;
	st.global.u32 	[%rd73+24], %r183;
	st.global.u32 	[%rd2], %r183;
	bra.uni 	$L__BB1_44;
$L__BB1_37:
	setp.ge.s32 	%p21, %r13, %r14;
	@%p21 bra 	$L__BB1_41;
	ld.global.u32 	%r148, [%rd5+8];
	shl.b32 	%r149, %r148, 2;
	mul.wide.s32 	%rd66, %r149, 16;
	add.s64 	%rd15, %rd1, %rd66;
	ld.global.u64 	%rd67, [%rd15+48];
	setp.ne.s64 	%p23, %rd67, 0;
	@%p23 bra 	$L__BB1_44;
	ld.global.u32 	%r150, [%rd5+260];
	setp.lt.s32 	%p24, %r150, 1;
	@%p24 bra 	$L__BB1_44;
	st.global.u64 	[%rd15+48], %rd11;
	ld.global.u32 	%r151, [%rd5+260];
	add.s32 	%r152, %r151, -1;
	st.global.u32 	[%rd5+260], %r152;
	ld.global.u32 	%r153, [%rd5+220];
	add.s32 	%r154, %r153, 1;
	mul.hi.s32 	%r155, %r154, 1717986919;
	shr.u32 	%r156, %r155, 31;
	shr.s32 	%r157, %r155, 1;
	add.s32 	%r158, %r157, %r156;
	mul.lo.s32 	%r159, %r158, 5;
	sub.s32 	%r160, %r154, %r159;
	st.global.u32 	[%rd5+220], %r160;
	ld.global.u32 	%r161, [%rd5+204];
	add.s32 	%r162, %r161, -1;
	st.global.u32 	[%rd5+204], %r162;
	ld.global.u32 	%r163, [%rd5+8];
	shl.b32 	%r164, %r163, 2;
	mul.wide.s32 	%rd68, %r164, 16;
	add.s64 	%rd69, %rd1, %rd68;
	mov.b32 	%r165, 1;
	st.global.u32 	[%rd69+24], %r165;
	st.global.u32 	[%rd2], %r165;
	bra.uni 	$L__BB1_44;
$L__BB1_41:
	ld.global.u64 	%rd61, [%rd5+32];
	setp.ne.s64 	%p22, %rd61, 0;
	@%p22 bra 	$L__BB1_43;
	st.global.u64 	[%rd5+32], %rd11;
	add.s32 	%r136, %r10, 1;
	mul.hi.s32 	%r137, %r136, 1717986919;
	shr.u32 	%r138, %r137, 31;
	shr.s32 	%r139, %r137, 1;
	add.s32 	%r140, %r139, %r138;
	mul.lo.s32 	%r141, %r140, 5;
	sub.s32 	%r142, %r136, %r141;
	st.global.u32 	[%rd5+220], %r142;
	ld.global.u32 	%r143, [%rd5+204];
	add.s32 	%r144, %r143, -1;
	st.global.u32 	[%rd5+204], %r144;
	ld.global.u32 	%r145, [%rd5+8];
	shl.b32 	%r146, %r145, 2;
	mul.wide.s32 	%rd64, %r146, 16;
	add.s64 	%rd65, %rd1, %rd64;
	mov.b32 	%r147, 1;
	st.global.u32 	[%rd65+24], %r147;
	st.global.u32 	[%rd2], %r147;
	bra.uni 	$L__BB1_44;
$L__BB1_43:
	ld.global.u32 	%r133, [%rd5+8];
	shl.b32 	%r134, %r133, 2;
	mul.wide.s32 	%rd62, %r134, 16;
	add.s64 	%rd63, %rd1, %rd62;
	mov.b32 	%r135, 0;
	st.global.u32 	[%rd63+24], %r135;
$L__BB1_44:
	ld.global.u32 	%r220, [%rd5+208];
	setp.lt.s32 	%p31, %r220, 1;
	@%p31 bra 	$L__BB1_64;
	mov.b32 	%r221, 0;
	st.global.u32 	[%rd3], %r221;
	ld.global.u32 	%r15, [%rd5+224];
	mul.wide.s32 	%rd82, %r15, 8;
	add.s64 	%rd83, %rd5, %rd82;
	ld.global.u64 	%rd16, [%rd83+120];
	ld.u32 	%r16, [%rd16];
	ld.global.u32 	%r17, [%rd5];
	setp.le.s32 	%p32, %r16, %r17;
	@%p32 bra 	$L__BB1_49;
	ld.global.u32 	%r291, [%rd5+8];
	shl.b32 	%r292, %r291, 2;
	mul.wide.s32 	%rd101, %r292, 16;
	add.s64 	%rd17, %rd1, %rd101;
	ld.global.u64 	%rd102, [%rd17+16];
	setp.ne.s64 	%p43, %rd102, 0;
	@%p43 bra 	$L__BB1_64;
	ld.global.u32 	%r293, [%rd5+252];
	setp.lt.s32 	%p44, %r293, 1;
	@%p44 bra 	$L__BB1_64;
	st.global.u64 	[%rd17+16], %rd16;
	ld.global.u32 	%r294, [%rd5+252];
	add.s32 	%r295, %r294, -1;
	st.global.u32 	[%rd5+252], %r295;
	ld.global.u32 	%r296, [%rd5+224];
	add.s32 	%r297, %r296, 1;
	mul.hi.s32 	%r298, %r297, 1717986919;
	shr.u32 	%r299, %r298, 31;
	shr.s32 	%r300, %r298, 1;
	add.s32 	%r301, %r300, %r299;
	mul.lo.s32 	%r302, %r301, 5;
	sub.s32 	%r303, %r297, %r302;
	st.global.u32 	[%rd5+224], %r303;
	ld.global.u32 	%r304, [%rd5+208];
	add.s32 	%r305, %r304, -1;
	st.global.u32 	[%rd5+208], %r305;
	ld.global.u32 	%r306, [%rd5+8];
	shl.b32 	%r307, %r306, 2;
	mul.wide.s32 	%rd103, %r307, 16;
	add.s64 	%rd104, %rd1, %rd103;
	mov.b32 	%r308, 1;
	st.global.u32 	[%rd104+40], %r308;
	st.global.u32 	[%rd2], %r308;
	bra.uni 	$L__BB1_64;
$L__BB1_49:
	setp.ge.s32 	%p33, %r16, %r17;
	@%p33 bra 	$L__BB1_53;
	ld.global.u32 	%r273, [%rd5+8];
	shl.b32 	%r274, %r273, 2;
	mul.wide.s32 	%rd97, %r274, 16;
	add.s64 	%rd18, %rd1, %rd97;
	ld.global.u64 	%rd98, [%rd18];
	setp.ne.s64 	%p41, %rd98, 0;
	@%p41 bra 	$L__BB1_64;
	ld.global.u32 	%r275, [%rd5+248];
	setp.lt.s32 	%p42, %r275, 1;
	@%p42 bra 	$L__BB1_64;
	st.global.u64 	[%rd18], %rd16;
	ld.global.u32 	%r276, [%rd5+248];
	add.s32 	%r277, %r276, -1;
	st.global.u32 	[%rd5+248], %r277;
	ld.global.u32 	%r278, [%rd5+224];
	add.s32 	%r279, %r278, 1;
	mul.hi.s32 	%r280, %r279, 1717986919;
	shr.u32 	%r281, %r280, 31;
	shr.s32 	%r282, %r280, 1;
	add.s32 	%r283, %r282, %r281;
	mul.lo.s32 	%r284, %r283, 5;
	sub.s32 	%r285, %r279, %r284;
	st.global.u32 	[%rd5+224], %r285;
	ld.global.u32 	%r286, [%rd5+208];
	add.s32 	%r287, %r286, -1;
	st.global.u32 	[%rd5+208], %r287;
	ld.global.u32 	%r288, [%rd5+8];
	shl.b32 	%r289, %r288, 2;
	mul.wide.s32 	%rd99, %r289, 16;
	add.s64 	%rd100, %rd1, %rd99;
	mov.b32 	%r290, 1;
	st.global.u32 	[%rd100+40], %r290;
	st.global.u32 	[%rd2], %r290;
	bra.uni 	$L__BB1_64;
$L__BB1_53:
	ld.u32 	%r18, [%rd16+4];
	ld.global.u32 	%r19, [%rd5+4];
	setp.le.s32 	%p34, %r18, %r19;
	@%p34 bra 	$L__BB1_57;
	ld.global.u32 	%r255, [%rd5+8];
	shl.b32 	%r256, %r255, 2;
	mul.wide.s32 	%rd93, %r256, 16;
	add.s64 	%rd19, %rd1, %rd93;
	ld.global.u64 	%rd94, [%rd19+32];
	setp.ne.s64 	%p39, %rd94, 0;
	@%p39 bra 	$L__BB1_64;
	ld.global.u32 	%r257, [%rd5+256];
	setp.lt.s32 	%p40, %r257, 1;
	@%p40 bra 	$L__BB1_64;
	st.global.u64 	[%rd19+32], %rd16;
	ld.global.u32 	%r258, [%rd5+256];
	add.s32 	%r259, %r258, -1;
	st.global.u32 	[%rd5+256], %r259;
	ld.global.u32 	%r260, [%rd5+224];
	add.s32 	%r261, %r260, 1;
	mul.hi.s32 	%r262, %r261, 1717986919;
	shr.u32 	%r263, %r262, 31;
	shr.s32 	%r264, %r262, 1;
	add.s32 	%r265, %r264, %r263;
	mul.lo.s32 	%r266, %r265, 5;
	sub.s32 	%r267, %r261, %r266;
	st.global.u32 	[%rd5+224], %r267;
	ld.global.u32 	%r268, [%rd5+208];
	add.s32 	%r269, %r268, -1;
	st.global.u32 	[%rd5+208], %r269;
	ld.global.u32 	%r270, [%rd5+8];
	shl.b32 	%r271, %r270, 2;
	mul.wide.s32 	%rd95, %r271, 16;
	add.s64 	%rd96, %rd1, %rd95;
	mov.b32 	%r272, 1;
	st.global.u32 	[%rd96+40], %r272;
	st.global.u32 	[%rd2], %r272;
	bra.uni 	$L__BB1_64;
$L__BB1_57:
	setp.ge.s32 	%p35, %r18, %r19;
	@%p35 bra 	$L__BB1_61;
	ld.global.u32 	%r237, [%rd5+8];
	shl.b32 	%r238, %r237, 2;
	mul.wide.s32 	%rd89, %r238, 16;
	add.s64 	%rd20, %rd1, %rd89;
	ld.global.u64 	%rd90, [%rd20+48];
	setp.ne.s64 	%p37, %rd90, 0;
	@%p37 bra 	$L__BB1_64;
	ld.global.u32 	%r239, [%rd5+260];
	setp.lt.s32 	%p38, %r239, 1;
	@%p38 bra 	$L__BB1_64;
	st.global.u64 	[%rd20+48], %rd16;
	ld.global.u32 	%r240, [%rd5+260];
	add.s32 	%r241, %r240, -1;
	st.global.u32 	[%rd5+260], %r241;
	ld.global.u32 	%r242, [%rd5+224];
	add.s32 	%r243, %r242, 1;
	mul.hi.s32 	%r244, %r243, 1717986919;
	shr.u32 	%r245, %r244, 31;
	shr.s32 	%r246, %r244, 1;
	add.s32 	%r247, %r246, %r245;
	mul.lo.s32 	%r248, %r247, 5;
	sub.s32 	%r249, %r243, %r248;
	st.global.u32 	[%rd5+224], %r249;
	ld.global.u32 	%r250, [%rd5+208];
	add.s32 	%r251, %r250, -1;
	st.global.u32 	[%rd5+208], %r251;
	ld.global.u32 	%r252, [%rd5+8];
	shl.b32 	%r253, %r252, 2;
	mul.wide.s32 	%rd91, %r253, 16;
	add.s64 	%rd92, %rd1, %rd91;
	mov.b32 	%r254, 1;
	st.global.u32 	[%rd92+40], %r254;
	st.global.u32 	[%rd2], %r254;
	bra.uni 	$L__BB1_64;
$L__BB1_61:
	ld.global.u64 	%rd84, [%rd5+32];
	setp.ne.s64 	%p36, %rd84, 0;
	@%p36 bra 	$L__BB1_63;
	st.global.u64 	[%rd5+32], %rd16;
	add.s32 	%r225, %r15, 1;
	mul.hi.s32 	%r226, %r225, 1717986919;
	shr.u32 	%r227, %r226, 31;
	shr.s32 	%r228, %r226, 1;
	add.s32 	%r229, %r228, %r227;
	mul.lo.s32 	%r230, %r229, 5;
	sub.s32 	%r231, %r225, %r230;
	st.global.u32 	[%rd5+224], %r231;
	ld.global.u32 	%r232, [%rd5+208];
	add.s32 	%r233, %r232, -1;
	st.global.u32 	[%rd5+208], %r233;
	ld.global.u32 	%r234, [%rd5+8];
	shl.b32 	%r235, %r234, 2;
	mul.wide.s32 	%rd87, %r235, 16;
	add.s64 	%rd88, %rd1, %rd87;
	mov.b32 	%r236, 1;
	st.global.u32 	[%rd88+40], %r236;
	st.global.u32 	[%rd2], %r236;
	bra.uni 	$L__BB1_64;
$L__BB1_63:
	ld.global.u32 	%r222, [%rd5+8];
	shl.b32 	%r223, %r222, 2;
	mul.wide.s32 	%rd85, %r223, 16;
	add.s64 	%rd86, %rd1, %rd85;
	mov.b32 	%r224, 0;
	st.global.u32 	[%rd86+40], %r224;
$L__BB1_64:
	ld.global.u32 	%r309, [%rd5+212];
	setp.lt.s32 	%p45, %r309, 1;
	@%p45 bra 	$L__BB1_84;
	mov.b32 	%r310, 0;
	st.global.u32 	[%rd3], %r310;
	ld.global.u32 	%r20, [%rd5+228];
	mul.wide.s32 	%rd105, %r20, 8;
	add.s64 	%rd106, %rd5, %rd105;
	ld.global.u64 	%rd21, [%rd106+160];
	ld.u32 	%r21, [%rd21];
	ld.global.u32 	%r22, [%rd5];
	setp.le.s32 	%p46, %r21, %r22;
	@%p46 bra 	$L__BB1_69;
	ld.global.u32 	%r380, [%rd5+8];
	shl.b32 	%r381, %r380, 2;
	mul.wide.s32 	%rd124, %r381, 16;
	add.s64 	%rd22, %rd1, %rd124;
	ld.global.u64 	%rd125, [%rd22+16];
	setp.ne.s64 	%p57, %rd125, 0;
	@%p57 bra 	$L__BB1_84;
	ld.global.u32 	%r382, [%rd5+252];
	setp.lt.s32 	%p58, %r382, 1;
	@%p58 bra 	$L__BB1_84;
	st.global.u64 	[%rd22+16], %rd21;
	ld.global.u32 	%r383, [%rd5+252];
	add.s32 	%r384, %r383, -1;
	st.global.u32 	[%rd5+252], %r384;
	ld.global.u32 	%r385, [%rd5+228];
	add.s32 	%r386, %r385, 1;
	mul.hi.s32 	%r387, %r386, 1717986919;
	shr.u32 	%r388, %r387, 31;
	shr.s32 	%r389, %r387, 1;
	add.s32 	%r390, %r389, %r388;
	mul.lo.s32 	%r391, %r390, 5;
	sub.s32 	%r392, %r386, %r391;
	st.global.u32 	[%rd5+228], %r392;
	ld.global.u32 	%r393, [%rd5+212];
	add.s32 	%r394, %r393, -1;
	st.global.u32 	[%rd5+212], %r394;
	ld.global.u32 	%r395, [%rd5+8];
	shl.b32 	%r396, %r395, 2;
	mul.wide.s32 	%rd126, %r396, 16;
	add.s64 	%rd127, %rd1, %rd126;
	mov.b32 	%r397, 1;
	st.global.u32 	[%rd127+56], %r397;
	st.global.u32 	[%rd2], %r397;
	bra.uni 	$L__BB1_84;
$L__BB1_69:
	setp.ge.s32 	%p47, %r21, %r22;
	@%p47 bra 	$L__BB1_73;
	ld.global.u32 	%r362, [%rd5+8];
	shl.b32 	%r363, %r362, 2;
	mul.wide.s32 	%rd120, %r363, 16;
	add.s64 	%rd23, %rd1, %rd120;
	ld.global.u64 	%rd121, [%rd23];
	setp.ne.s64 	%p55, %rd121, 0;
	@%p55 bra 	$L__BB1_84;
	ld.global.u32 	%r364, [%rd5+248];
	setp.lt.s32 	%p56, %r364, 1;
	@%p56 bra 	$L__BB1_84;
	st.global.u64 	[%rd23], %rd21;
	ld.global.u32 	%r365, [%rd5+248];
	add.s32 	%r366, %r365, -1;
	st.global.u32 	[%rd5+248], %r366;
	ld.global.u32 	%r367, [%rd5+228];
	add.s32 	%r368, %r367, 1;
	mul.hi.s32 	%r369, %r368, 1717986919;
	shr.u32 	%r370, %r369, 31;
	shr.s32 	%r371, %r369, 1;
	add.s32 	%r372, %r371, %r370;
	mul.lo.s32 	%r373, %r372, 5;
	sub.s32 	%r374, %r368, %r373;
	st.global.u32 	[%rd5+228], %r374;
	ld.global.u32 	%r375, [%rd5+212];
	add.s32 	%r376, %r375, -1;
	st.global.u32 	[%rd5+212], %r376;
	ld.global.u32 	%r377, [%rd5+8];
	shl.b32 	%r378, %r377, 2;
	mul.wide.s32 	%rd122, %r378, 16;
	add.s64 	%rd123, %rd1, %rd122;
	mov.b32 	%r379, 1;
	st.global.u32 	[%rd123+56], %r379;
	st.global.u32 	[%rd2], %r379;
	bra.uni 	$L__BB1_84;
$L__BB1_73:
	ld.u32 	%r23, [%rd21+4];
	ld.global.u32 	%r24, [%rd5+4];
	setp.le.s32 	%p48, %r23, %r24;
	@%p48 bra 	$L__BB1_77;
	ld.global.u32 	%r344, [%rd5+8];
	shl.b32 	%r345, %r344, 2;
	mul.wide.s32 	%rd116, %r345, 16;
	add.s64 	%rd24, %rd1, %rd116;
	ld.global.u64 	%rd117, [%rd24+32];
	setp.ne.s64 	%p53, %rd117, 0;
	@%p53 bra 	$L__BB1_84;
	ld.global.u32 	%r346, [%rd5+256];
	setp.lt.s32 	%p54, %r346, 1;
	@%p54 bra 	$L__BB1_84;
	st.global.u64 	[%rd24+32], %rd21;
	ld.global.u32 	%r347, [%rd5+256];
	add.s32 	%r348, %r347, -1;
	st.global.u32 	[%rd5+256], %r348;
	ld.global.u32 	%r349, [%rd5+228];
	add.s32 	%r350, %r349, 1;
	mul.hi.s32 	%r351, %r350, 1717986919;
	shr.u32 	%r352, %r351, 31;
	shr.s32 	%r353, %r351, 1;
	add.s32 	%r354, %r353, %r352;
	mul.lo.s32 	%r355, %r354, 5;
	sub.s32 	%r356, %r350, %r355;
	st.global.u32 	[%rd5+228], %r356;
	ld.global.u32 	%r357, [%rd5+212];
	add.s32 	%r358, %r357, -1;
	st.global.u32 	[%rd5+212], %r358;
	ld.global.u32 	%r359, [%rd5+8];
	shl.b32 	%r360, %r359, 2;
	mul.wide.s32 	%rd118, %r360, 16;
	add.s64 	%rd119, %rd1, %rd118;
	mov.b32 	%r361, 1;
	st.global.u32 	[%rd119+56], %r361;
	st.global.u32 	[%rd2], %r361;
	bra.uni 	$L__BB1_84;
$L__BB1_77:
	setp.ge.s32 	%p49, %r23, %r24;
	@%p49 bra 	$L__BB1_81;
	ld.global.u32 	%r326, [%rd5+8];
	shl.b32 	%r327, %r326, 2;
	mul.wide.s32 	%rd112, %r327, 16;
	add.s64 	%rd25, %rd1, %rd112;
	ld.global.u64 	%rd113, [%rd25+48];
	setp.ne.s64 	%p51, %rd113, 0;
	@%p51 bra 	$L__BB1_84;
	ld.global.u32 	%r328, [%rd5+260];
	setp.lt.s32 	%p52, %r328, 1;
	@%p52 bra 	$L__BB1_84;
	st.global.u64 	[%rd25+48], %rd21;
	ld.global.u32 	%r329, [%rd5+260];
	add.s32 	%r330, %r329, -1;
	st.global.u32 	[%rd5+260], %r330;
	ld.global.u32 	%r331, [%rd5+228];
	add.s32 	%r332, %r331, 1;
	mul.hi.s32 	%r333, %r332, 1717986919;
	shr.u32 	%r334, %r333, 31;
	shr.s32 	%r335, %r333, 1;
	add.s32 	%r336, %r335, %r334;
	mul.lo.s32 	%r337, %r336, 5;
	sub.s32 	%r338, %r332, %r337;
	st.global.u32 	[%rd5+228], %r338;
	ld.global.u32 	%r339, [%rd5+212];
	add.s32 	%r340, %r339, -1;
	st.global.u32 	[%rd5+212], %r340;
	ld.global.u32 	%r341, [%rd5+8];
	shl.b32 	%r342, %r341, 2;
	mul.wide.s32 	%rd114, %r342, 16;
	add.s64 	%rd115, %rd1, %rd114;
	mov.b32 	%r343, 1;
	st.global.u32 	[%rd115+56], %r343;
	st.global.u32 	[%rd2], %r343;
	bra.uni 	$L__BB1_84;
$L__BB1_81:
	ld.global.u64 	%rd107, [%rd5+32];
	setp.ne.s64 	%p50, %rd107, 0;
	@%p50 bra 	$L__BB1_83;
	st.global.u64 	[%rd5+32], %rd21;
	add.s32 	%r314, %r20, 1;
	mul.hi.s32 	%r315, %r314, 1717986919;
	shr.u32 	%r316, %r315, 31;
	shr.s32 	%r317, %r315, 1;
	add.s32 	%r318, %r317, %r316;
	mul.lo.s32 	%r319, %r318, 5;
	sub.s32 	%r320, %r314, %r319;
	st.global.u32 	[%rd5+228], %r320;
	ld.global.u32 	%r321, [%rd5+212];
	add.s32 	%r322, %r321, -1;
	st.global.u32 	[%rd5+212], %r322;
	ld.global.u32 	%r323, [%rd5+8];
	shl.b32 	%r324, %r323, 2;
	mul.wide.s32 	%rd110, %r324, 16;
	add.s64 	%rd111, %rd1, %rd110;
	mov.b32 	%r325, 1;
	st.global.u32 	[%rd111+56], %r325;
	st.global.u32 	[%rd2], %r325;
	bra.uni 	$L__BB1_84;
$L__BB1_83:
	ld.global.u32 	%r311, [%rd5+8];
	shl.b32 	%r312, %r311, 2;
	mul.wide.s32 	%rd108, %r312, 16;
	add.s64 	%rd109, %rd1, %rd108;
	mov.b32 	%r313, 0;
	st.global.u32 	[%rd109+56], %r313;
$L__BB1_84:
	ld.global.u32 	%r398, [%rd5+24];
	setp.lt.s32 	%p59, %r398, 1;
	@%p59 bra 	$L__BB1_118;
	mov.b32 	%r399, 0;
	st.global.u32 	[%rd3], %r399;
	ld.global.u64 	%rd128, [%rd5+16];
	ld.global.u32 	%r25, [%rd5+28];
	mul.wide.s32 	%rd129, %r25, 12;
	add.s64 	%rd26, %rd128, %rd129;
	ld.u32 	%r26, [%rd26];
	ld.global.u32 	%r27, [%rd5];
	setp.le.s32 	%p60, %r26, %r27;
	@%p60 bra 	$L__BB1_92;
	ld.global.u32 	%r438, [%rd5+8];
	shl.b32 	%r439, %r438, 2;
	mul.wide.s32 	%rd137, %r439, 16;
	add.s64 	%rd27, %rd1, %rd137;
	ld.global.u64 	%rd138, [%rd27+16];
	setp.ne.s64 	%p75, %rd138, 0;
	@%p75 bra 	$L__BB1_118;
	ld.global.u32 	%r440, [%rd5+252];
	setp.lt.s32 	%p76, %r440, 1;
	@%p76 bra 	$L__BB1_118;
	st.global.u64 	[%rd27+16], %rd26;
	ld.global.u32 	%r441, [%rd5+252];
	add.s32 	%r442, %r441, -1;
	st.global.u32 	[%rd5+252], %r442;
	ld.u32 	%r28, [%rd26+8];
	setp.ne.s32 	%p77, %r28, 1;
	@%p77 bra 	$L__BB1_90;
	ld.global.v2.u32 	{%r444, %r445}, [%rd5+24];
	add.s32 	%r446, %r445, 1;
	add.s32 	%r447, %r444, -1;
	st.global.v2.u32 	[%rd5+24], {%r447, %r446};
	bra.uni 	$L__BB1_91;
$L__BB1_90:
	add.s32 	%r443, %r28, -1;
	st.u32 	[%rd26+8], %r443;
$L__BB1_91:
	mov.b32 	%r448, 1;
	st.global.u32 	[%rd2], %r448;
	bra.uni 	$L__BB1_118;
$L__BB1_92:
	setp.ge.s32 	%p61, %r26, %r27;
	@%p61 bra 	$L__BB1_99;
	ld.global.u32 	%r427, [%rd5+8];
	shl.b32 	%r428, %r427, 2;
	mul.wide.s32 	%rd135, %r428, 16;
	add.s64 	%rd28, %rd1, %rd135;
	ld.global.u64 	%rd136, [%rd28];
	setp.ne.s64 	%p72, %rd136, 0;
	@%p72 bra 	$L__BB1_118;
	ld.global.u32 	%r429, [%rd5+248];
	setp.lt.s32 	%p73, %r429, 1;
	@%p73 bra 	$L__BB1_118;
	st.global.u64 	[%rd28], %rd26;
	ld.global.u32 	%r430, [%rd5+248];
	add.s32 	%r431, %r430, -1;
	st.global.u32 	[%rd5+248], %r431;
	ld.u32 	%r29, [%rd26+8];
	setp.ne.s32 	%p74, %r29, 1;
	@%p74 bra 	$L__BB1_97;
	ld.global.v2.u32 	{%r433, %r434}, [%rd5+24];
	add.s32 	%r435, %r434, 1;
	add.s32 	%r436, %r433, -1;
	st.global.v2.u32 	[%rd5+24], {%r436, %r435};
	bra.uni 	$L__BB1_98;
$L__BB1_97:
	add.s32 	%r432, %r29, -1;
	st.u32 	[%rd26+8], %r432;
$L__BB1_98:
	mov.b32 	%r437, 1;
	st.global.u32 	[%rd2], %r437;
	bra.uni 	$L__BB1_118;
$L__BB1_99:
	ld.u32 	%r30, [%rd26+4];
	ld.global.u32 	%r31, [%rd5+4];
	setp.le.s32 	%p62, %r30, %r31;
	@%p62 bra 	$L__BB1_106;
	ld.global.u32 	%r416, [%rd5+8];
	shl.b32 	%r417, %r416, 2;
	mul.wide.s32 	%rd133, %r417, 16;
	add.s64 	%rd29, %rd1, %rd133;
	ld.global.u64 	%rd134, [%rd29+32];
	setp.ne.s64 	%p69, %rd134, 0;
	@%p69 bra 	$L__BB1_118;
	ld.global.u32 	%r418, [%rd5+256];
	setp.lt.s32 	%p70, %r418, 1;
	@%p70 bra 	$L__BB1_118;
	st.global.u64 	[%rd29+32], %rd26;
	ld.global.u32 	%r419, [%rd5+256];
	add.s32 	%r420, %r419, -1;
	st.global.u32 	[%rd5+256], %r420;
	ld.u32 	%r32, [%rd26+8];
	setp.ne.s32 	%p71, %r32, 1;
	@%p71 bra 	$L__BB1_104;
	ld.global.v2.u32 	{%r422, %r423}, [%rd5+24];
	add.s32 	%r424, %r423, 1;
	add.s32 	%r425, %r422, -1;
	st.global.v2.u32 	[%rd5+24], {%r425, %r424};
	bra.uni 	$L__BB1_105;
$L__BB1_104:
	add.s32 	%r421, %r32, -1;
	st.u32 	[%rd26+8], %r421;
$L__BB1_105:
	mov.b32 	%r426, 1;
	st.global.u32 	[%rd2], %r426;
	bra.uni 	$L__BB1_118;
$L__BB1_106:
	setp.ge.s32 	%p63, %r30, %r31;
	@%p63 bra 	$L__BB1_113;
	ld.global.u32 	%r405, [%rd5+8];
	shl.b32 	%r406, %r405, 2;
	mul.wide.s32 	%rd131, %r406, 16;
	add.s64 	%rd30, %rd1, %rd131;
	ld.global.u64 	%rd132, [%rd30+48];
	setp.ne.s64 	%p66, %rd132, 0;
	@%p66 bra 	$L__BB1_118;
	ld.global.u32 	%r407, [%rd5+260];
	setp.lt.s32 	%p67, %r407, 1;
	@%p67 bra 	$L__BB1_118;
	st.global.u64 	[%rd30+48], %rd26;
	ld.global.u32 	%r408, [%rd5+260];
	add.s32 	%r409, %r408, -1;
	st.global.u32 	[%rd5+260], %r409;
	ld.u32 	%r33, [%rd26+8];
	setp.ne.s32 	%p68, %r33, 1;
	@%p68 bra 	$L__BB1_111;
	ld.global.v2.u32 	{%r411, %r412}, [%rd5+24];
	add.s32 	%r413, %r412, 1;
	add.s32 	%r414, %r411, -1;
	st.global.v2.u32 	[%rd5+24], {%r414, %r413};
	bra.uni 	$L__BB1_112;
$L__BB1_111:
	add.s32 	%r410, %r33, -1;
	st.u32 	[%rd26+8], %r410;
$L__BB1_112:
	mov.b32 	%r415, 1;
	st.global.u32 	[%rd2], %r415;
	bra.uni 	$L__BB1_118;
$L__BB1_113:
	ld.global.u64 	%rd130, [%rd5+32];
	setp.ne.s64 	%p64, %rd130, 0;
	@%p64 bra 	$L__BB1_118;
	st.global.u64 	[%rd5+32], %rd26;
	ld.u32 	%r34, [%rd26+8];
	setp.ne.s32 	%p65, %r34, 1;
	@%p65 bra 	$L__BB1_116;
	add.s32 	%r401, %r25, 1;
	ld.global.u32 	%r402, [%rd5+24];
	add.s32 	%r403, %r402, -1;
	st.global.v2.u32 	[%rd5+24], {%r403, %r401};
	bra.uni 	$L__BB1_117;
$L__BB1_116:
	add.s32 	%r400, %r34, -1;
	st.u32 	[%rd26+8], %r400;
$L__BB1_117:
	mov.b32 	%r404, 1;
	st.global.u32 	[%rd2], %r404;
$L__BB1_118:
	add.s32 	%r449, %r449, %r3;
	setp.lt.s32 	%p78, %r449, %r36;
	@%p78 bra 	$L__BB1_4;
$L__BB1_119:
	ret;

}
	// .globl	_Z14g_router_transP6Routeri
.visible .entry _Z14g_router_transP6Routeri(
	.param .u64 .ptr .align 1 _Z14g_router_transP6Routeri_param_0,
	.param .u32 _Z14g_router_transP6Routeri_param_1
)
{
	.reg .pred 	%p<11>;
	.reg .b32 	%r<71>;
	.reg .b64 	%rd<34>;

	ld.param.u64 	%rd11, [_Z14g_router_transP6Routeri_param_0];
	ld.param.u32 	%r6, [_Z14g_router_transP6Routeri_param_1];
	mov.u32 	%r1, %ntid.x;
	mov.u32 	%r7, %ctaid.x;
	mov.u32 	%r8, %tid.x;
	mad.lo.s32 	%r70, %r1, %r7, %r8;
	setp.ge.s32 	%p1, %r70, %r6;
	@%p1 bra 	$L__BB2_15;
	mov.u32 	%r9, %nctaid.x;
	mul.lo.s32 	%r3, %r9, %r1;
	cvta.to.global.u64 	%rd1, %rd11;
$L__BB2_2:
	mul.wide.s32 	%rd12, %r70, 296;
	add.s64 	%rd2, %rd1, %rd12;
	ld.global.u64 	%rd3, [%rd2+264];
	setp.eq.s64 	%p2, %rd3, 0;
	@%p2 bra 	$L__BB2_5;
	ld.u32 	%r10, [%rd3+8];
	ld.global.u32 	%r11, [%rd2+248];
	add.s32 	%r12, %r11, %r10;
	st.global.u32 	[%rd2+248], %r12;
	mov.b32 	%r13, 0;
	st.u32 	[%rd3+8], %r13;
	ld.global.u64 	%rd13, [%rd2+264];
	ld.u64 	%rd4, [%rd13];
	setp.eq.s64 	%p3, %rd4, 0;
	@%p3 bra 	$L__BB2_5;
	ld.global.u32 	%r14, [%rd2+232];
	mul.wide.s32 	%rd14, %r14, 8;
	add.s64 	%rd15, %rd2, %rd14;
	st.global.u64 	[%rd15+40], %rd4;
	ld.global.u32 	%r15, [%rd2+232];
	add.s32 	%r16, %r15, 1;
	mul.hi.s32 	%r17, %r16, 1717986919;
	shr.u32 	%r18, %r17, 31;
	shr.s32 	%r19, %r17, 1;
	add.s32 	%r20, %r19, %r18;
	mul.lo.s32 	%r21, %r20, 5;
	sub.s32 	%r22, %r16, %r21;
	st.global.u32 	[%rd2+232], %r22;
	ld.global.u32 	%r23, [%rd2+200];
	add.s32 	%r24, %r23, 1;
	st.global.u32 	[%rd2+200], %r24;
	ld.global.u64 	%rd16, [%rd2+264];
	mov.b64 	%rd17, 0;
	st.u64 	[%rd16], %rd17;
$L__BB2_5:
	ld.global.u64 	%rd5, [%rd2+272];
	setp.eq.s64 	%p4, %rd5, 0;
	@%p4 bra 	$L__BB2_8;
	ld.u32 	%r25, [%rd5+8];
	ld.global.u32 	%r26, [%rd2+252];
	add.s32 	%r27, %r26, %r25;
	st.global.u32 	[%rd2+252], %r27;
	mov.b32 	%r28, 0;
	st.u32 	[%rd5+8], %r28;
	ld.global.u64 	%rd18, [%rd2+272];
	ld.u64 	%rd6, [%rd18];
	setp.eq.s64 	%p5, %rd6, 0;
	@%p5 bra 	$L__BB2_8;
	ld.global.u32 	%r29, [%rd2+236];
	mul.wide.s32 	%rd19, %r29, 8;
	add.s64 	%rd20, %rd2, %rd19;
	st.global.u64 	[%rd20+80], %rd6;
	ld.global.u32 	%r30, [%rd2+236];
	add.s32 	%r31, %r30, 1;
	mul.hi.s32 	%r32, %r31, 1717986919;
	shr.u32 	%r33, %r32, 31;
	shr.s32 	%r34, %r32, 1;
	add.s32 	%r35, %r34, %r33;
	mul.lo.s32 	%r36, %r35, 5;
	sub.s32 	%r37, %r31, %r36;
	st.global.u32 	[%rd2+236], %r37;
	ld.global.u32 	%r38, [%rd2+204];
	add.s32 	%r39, %r38, 1;
	st.global.u32 	[%rd2+204], %r39;
	ld.global.u64 	%rd21, [%rd2+272];
	mov.b64 	%rd22, 0;
	st.u64 	[%rd21], %rd22;
$L__BB2_8:
	ld.global.u64 	%rd7, [%rd2+280];
	setp.eq.s64 	%p6, %rd7, 0;
	@%p6 bra 	$L__BB2_11;
	ld.u32 	%r40, [%rd7+8];
	ld.global.u32 	%r41, [%rd2+256];
	add.s32 	%r42, %r41, %r40;
	st.global.u32 	[%rd2+256], %r42;
	mov.b32 	%r43, 0;
	st.u32 	[%rd7+8], %r43;
	ld.global.u64 	%rd23, [%rd2+280];
	ld.u64 	%rd8, [%rd23];
	setp.eq.s64 	%p7, %rd8, 0;
	@%p7 bra 	$L__BB2_11;
	ld.global.u32 	%r44, [%rd2+240];
	mul.wide.s32 	%rd24, %r44, 8;
	add.s64 	%rd25, %rd2, %rd24;
	st.global.u64 	[%rd25+120], %rd8;
	ld.global.u32 	%r45, [%rd2+240];
	add.s32 	%r46, %r45, 1;
	mul.hi.s32 	%r47, %r46, 1717986919;
	shr.u32 	%r48, %r47, 31;
	shr.s32 	%r49, %r47, 1;
	add.s32 	%r50, %r49, %r48;
	mul.lo.s32 	%r51, %r50, 5;
	sub.s32 	%r52, %r46, %r51;
	st.global.u32 	[%rd2+240], %r52;
	ld.global.u32 	%r53, [%rd2+208];
	add.s32 	%r54, %r53, 1;
	st.global.u32 	[%rd2+208], %r54;
	ld.global.u64 	%rd26, [%rd2+280];
	mov.b64 	%rd27, 0;
	st.u64 	[%rd26], %rd27;
$L__BB2_11:
	ld.global.u64 	%rd9, [%rd2+288];
	setp.eq.s64 	%p8, %rd9, 0;
	@%p8 bra 	$L__BB2_14;
	ld.u32 	%r55, [%rd9+8];
	ld.global.u32 	%r56, [%rd2+260];
	add.s32 	%r57, %r56, %r55;
	st.global.u32 	[%rd2+260], %r57;
	mov.b32 	%r58, 0;
	st.u32 	[%rd9+8], %r58;
	ld.global.u64 	%rd28, [%rd2+288];
	ld.u64 	%rd10, [%rd28];
	setp.eq.s64 	%p9, %rd10, 0;
	@%p9 bra 	$L__BB2_14;
	ld.global.u32 	%r59, [%rd2+244];
	mul.wide.s32 	%rd29, %r59, 8;
	add.s64 	%rd30, %rd2, %rd29;
	st.global.u64 	[%rd30+160], %rd10;
	ld.global.u32 	%r60, [%rd2+244];
	add.s32 	%r61, %r60, 1;
	mul.hi.s32 	%r62, %r61, 1717986919;
	shr.u32 	%r63, %r62, 31;
	shr.s32 	%r64, %r62, 1;
	add.s32 	%r65, %r64, %r63;
	mul.lo.s32 	%r66, %r65, 5;
	sub.s32 	%r67, %r61, %r66;
	st.global.u32 	[%rd2+244], %r67;
	ld.global.u32 	%r68, [%rd2+212];
	add.s32 	%r69, %r68, 1;
	st.global.u32 	[%rd2+212], %r69;
	ld.global.u64 	%rd31, [%rd2+288];
	mov.b64 	%rd32, 0;
	st.u64 	[%rd31], %rd32;
$L__BB2_14:
	mov.b64 	%rd33, 0;
	st.global.u64 	[%rd2+32], %rd33;
	add.s32 	%r70, %r70, %r3;
	setp.lt.s32 	%p10, %r70, %r6;
	@%p10 bra 	$L__BB2_2;
$L__BB2_15:
	ret;

}
	// .globl	_Z3simP6RouterP10ChannelOutPiS3_i
.visible .entry _Z3simP6RouterP10ChannelOutPiS3_i(
	.param .u64 .ptr .align 1 _Z3simP6RouterP10ChannelOutPiS3_i_param_0,
	.param .u64 .ptr .align 1 _Z3simP6RouterP10ChannelOutPiS3_i_param_1,
	.param .u64 .ptr .align 1 _Z3simP6RouterP10ChannelOutPiS3_i_param_2,
	.param .u64 .ptr .align 1 _Z3simP6RouterP10ChannelOutPiS3_i_param_3,
	.param .u32 _Z3simP6RouterP10ChannelOutPiS3_i_param_4
)
{
	.local .align 8 .b8 	__local_depot3[8];
	.reg .b64 	%SP;
	.reg .b64 	%SPL;
	.reg .pred 	%p<89>;
	.reg .b32 	%r<520>;
	.reg .b64 	%rd<174>;

	mov.u64 	%SPL, __local_depot3;
	cvta.local.u64 	%SP, %SPL;
	ld.param.u64 	%rd40, [_Z3simP6RouterP10ChannelOutPiS3_i_param_0];
	ld.param.u64 	%rd41, [_Z3simP6RouterP10ChannelOutPiS3_i_param_1];
	ld.param.u64 	%rd42, [_Z3simP6RouterP10ChannelOutPiS3_i_param_2];
	ld.param.u64 	%rd43, [_Z3simP6RouterP10ChannelOutPiS3_i_param_3];
	ld.param.u32 	%r39, [_Z3simP6RouterP10ChannelOutPiS3_i_param_4];
	cvta.to.global.u64 	%rd1, %rd41;
	cvta.to.global.u64 	%rd2, %rd40;
	cvta.to.global.u64 	%rd3, %rd43;
	cvta.to.global.u64 	%rd4, %rd42;
	mov.u32 	%r41, %ntid.x;
	mov.u32 	%r42, %ctaid.x;
	mov.u32 	%r43, %tid.x;
	mad.lo.s32 	%r1, %r41, %r42, %r43;
	mov.u32 	%r44, %nctaid.x;
	mul.lo.s32 	%r2, %r44, %r41;
	mov.b32 	%r517, 0;
$L__BB3_1:
	mov.u32 	%r3, %r517;
	setp.ge.s32 	%p1, %r1, %r39;
	mov.b32 	%r45, 1;
	st.global.u32 	[%rd4], %r45;
	mov.b32 	%r46, 0;
	st.global.u32 	[%rd3], %r46;
	@%p1 bra 	$L__BB3_118;
	mov.u32 	%r518, %r1;
$L__BB3_3:
	mul.wide.s32 	%rd44, %r518, 296;
	add.s64 	%rd5, %rd2, %rd44;
	ld.global.u32 	%r47, [%rd5+200];
	setp.lt.s32 	%p2, %r47, 1;
	@%p2 bra 	$L__BB3_23;
	mov.b32 	%r48, 0;
	st.global.u32 	[%rd4], %r48;
	ld.global.u32 	%r5, [%rd5+216];
	mul.wide.s32 	%rd45, %r5, 8;
	add.s64 	%rd46, %rd5, %rd45;
	ld.global.u64 	%rd6, [%rd46+40];
	ld.u32 	%r6, [%rd6];
	ld.global.u32 	%r7, [%rd5];
	setp.le.s32 	%p3, %r6, %r7;
	@%p3 bra 	$L__BB3_8;
	ld.global.u32 	%r118, [%rd5+8];
	shl.b32 	%r119, %r118, 2;
	mul.wide.s32 	%rd64, %r119, 16;
	add.s64 	%rd7, %rd1, %rd64;
	ld.global.u64 	%rd65, [%rd7+16];
	setp.ne.s64 	%p14, %rd65, 0;
	@%p14 bra 	$L__BB3_23;
	ld.global.u32 	%r120, [%rd5+252];
	setp.lt.s32 	%p15, %r120, 1;
	@%p15 bra 	$L__BB3_23;
	st.global.u64 	[%rd7+16], %rd6;
	ld.global.u32 	%r121, [%rd5+252];
	add.s32 	%r122, %r121, -1;
	st.global.u32 	[%rd5+252], %r122;
	ld.global.u32 	%r123, [%rd5+216];
	add.s32 	%r124, %r123, 1;
	mul.hi.s32 	%r125, %r124, 1717986919;
	shr.u32 	%r126, %r125, 31;
	shr.s32 	%r127, %r125, 1;
	add.s32 	%r128, %r127, %r126;
	mul.lo.s32 	%r129, %r128, 5;
	sub.s32 	%r130, %r124, %r129;
	st.global.u32 	[%rd5+216], %r130;
	ld.global.u32 	%r131, [%rd5+200];
	add.s32 	%r132, %r131, -1;
	st.global.u32 	[%rd5+200], %r132;
	ld.global.u32 	%r133, [%rd5+8];
	shl.b32 	%r134, %r133, 2;
	mul.wide.s32 	%rd66, %r134, 16;
	add.s64 	%rd67, %rd1, %rd66;
	mov.b32 	%r135, 1;
	st.global.u32 	[%rd67+8], %r135;
	st.global.u32 	[%rd3], %r135;
	bra.uni 	$L__BB3_23;
$L__BB3_8:
	setp.ge.s32 	%p4, %r6, %r7;
	@%p4 bra 	$L__BB3_12;
	ld.global.u32 	%r100, [%rd5+8];
	shl.b32 	%r101, %r100, 2;
	mul.wide.s32 	%rd60, %r101, 16;
	add.s64 	%rd8, %rd1, %rd60;
	ld.global.u64 	%rd61, [%rd8];
	setp.ne.s64 	%p12, %rd61, 0;
	@%p12 bra 	$L__BB3_23;
	ld.global.u32 	%r102, [%rd5+248];
	setp.lt.s32 	%p13, %r102, 1;
	@%p13 bra 	$L__BB3_23;
	st.global.u64 	[%rd8], %rd6;
	ld.global.u32 	%r103, [%rd5+248];
	add.s32 	%r104, %r103, -1;
	st.global.u32 	[%rd5+248], %r104;
	ld.global.u32 	%r105, [%rd5+216];
	add.s32 	%r106, %r105, 1;
	mul.hi.s32 	%r107, %r106, 1717986919;
	shr.u32 	%r108, %r107, 31;
	shr.s32 	%r109, %r107, 1;
	add.s32 	%r110, %r109, %r108;
	mul.lo.s32 	%r111, %r110, 5;
	sub.s32 	%r112, %r106, %r111;
	st.global.u32 	[%rd5+216], %r112;
	ld.global.u32 	%r113, [%rd5+200];
	add.s32 	%r114, %r113, -1;
	st.global.u32 	[%rd5+200], %r114;
	ld.global.u32 	%r115, [%rd5+8];
	shl.b32 	%r116, %r115, 2;
	mul.wide.s32 	%rd62, %r116, 16;
	add.s64 	%rd63, %rd1, %rd62;
	mov.b32 	%r117, 1;
	st.global.u32 	[%rd63+8], %r117;
	st.global.u32 	[%rd3], %r117;
	bra.uni 	$L__BB3_23;
$L__BB3_12:
	ld.u32 	%r8, [%rd6+4];
	ld.global.u32 	%r9, [%rd5+4];
	setp.le.s32 	%p5, %r8, %r9;
	@%p5 bra 	$L__BB3_16;
	ld.global.u32 	%r82, [%rd5+8];
	shl.b32 	%r83, %r82, 2;
	mul.wide.s32 	%rd56, %r83, 16;
	add.s64 	%rd9, %rd1, %rd56;
	ld.global.u64 	%rd57, [%rd9+32];
	setp.ne.s64 	%p10, %rd57, 0;
	@%p10 bra 	$L__BB3_23;
	ld.global.u32 	%r84, [%rd5+256];
	setp.lt.s32 	%p11, %r84, 1;
	@%p11 bra 	$L__BB3_23;
	st.global.u64 	[%rd9+32], %rd6;
	ld.global.u32 	%r85, [%rd5+256];
	add.s32 	%r86, %r85, -1;
	st.global.u32 	[%rd5+256], %r86;
	ld.global.u32 	%r87, [%rd5+216];
	add.s32 	%r88, %r87, 1;
	mul.hi.s32 	%r89, %r88, 1717986919;
	shr.u32 	%r90, %r89, 31;
	shr.s32 	%r91, %r89, 1;
	add.s32 	%r92, %r91, %r90;
	mul.lo.s32 	%r93, %r92, 5;
	sub.s32 	%r94, %r88, %r93;
	st.global.u32 	[%rd5+216], %r94;
	ld.global.u32 	%r95, [%rd5+200];
	add.s32 	%r96, %r95, -1;
	st.global.u32 	[%rd5+200], %r96;
	ld.global.u32 	%r97, [%rd5+8];
	shl.b32 	%r98, %r97, 2;
	mul.wide.s32 	%rd58, %r98, 16;
	add.s64 	%rd59, %rd1, %rd58;
	mov.b32 	%r99, 1;
	st.global.u32 	[%rd59+8], %r99;
	st.global.u32 	[%rd3], %r99;
	bra.uni 	$L__BB3_23;
$L__BB3_16:
	setp.ge.s32 	%p6, %r8, %r9;
	@%p6 bra 	$L__BB3_20;
	ld.global.u32 	%r64, [%rd5+8];
	shl.b32 	%r65, %r64, 2;
	mul.wide.s32 	%rd52, %r65, 16;
	add.s64 	%rd10, %rd1, %rd52;
	ld.global.u64 	%rd53, [%rd10+48];
	setp.ne.s64 	%p8, %rd53, 0;
	@%p8 bra 	$L__BB3_23;
	ld.global.u32 	%r66, [%rd5+260];
	setp.lt.s32 	%p9, %r66, 1;
	@%p9 bra 	$L__BB3_23;
	st.global.u64 	[%rd10+48], %rd6;
	ld.global.u32 	%r67, [%rd5+260];
	add.s32 	%r68, %r67, -1;
	st.global.u32 	[%rd5+260], %r68;
	ld.global.u32 	%r69, [%rd5+216];
	add.s32 	%r70, %r69, 1;
	mul.hi.s32 	%r71, %r70, 1717986919;
	shr.u32 	%r72, %r71, 31;
	shr.s32 	%r73, %r71, 1;
	add.s32 	%r74, %r73, %r72;
	mul.lo.s32 	%r75, %r74, 5;
	sub.s32 	%r76, %r70, %r75;
	st.global.u32 	[%rd5+216], %r76;
	ld.global.u32 	%r77, [%rd5+200];
	add.s32 	%r78, %r77, -1;
	st.global.u32 	[%rd5+200], %r78;
	ld.global.u32 	%r79, [%rd5+8];
	shl.b32 	%r80, %r79, 2;
	mul.wide.s32 	%rd54, %r80, 16;
	add.s64 	%rd55, %rd1, %rd54;
	mov.b32 	%r81, 1;
	st.global.u32 	[%rd55+8], %r81;
	st.global.u32 	[%rd3], %r81;
	bra.uni 	$L__BB3_23;
$L__BB3_20:
	ld.global.u64 	%rd47, [%rd5+32];
	setp.ne.s64 	%p7, %rd47, 0;
	@%p7 bra 	$L__BB3_22;
	st.global.u64 	[%rd5+32], %rd6;
	add.s32 	%r52, %r5, 1;
	mul.hi.s32 	%r53, %r52, 1717986919;
	shr.u32 	%r54, %r53, 31;
	shr.s32 	%r55, %r53, 1;
	add.s32 	%r56, %r55, %r54;
	mul.lo.s32 	%r57, %r56, 5;
	sub.s32 	%r58, %r52, %r57;
	st.global.u32 	[%rd5+216], %r58;
	ld.global.u32 	%r59, [%rd5+200];
	add.s32 	%r60, %r59, -1;
	st.global.u32 	[%rd5+200], %r60;
	ld.global.u32 	%r61, [%rd5+8];
	shl.b32 	%r62, %r61, 2;
	mul.wide.s32 	%rd50, %r62, 16;
	add.s64 	%rd51, %rd1, %rd50;
	mov.b32 	%r63, 1;
	st.global.u32 	[%rd51+8], %r63;
	st.global.u32 	[%rd3], %r63;
	bra.uni 	$L__BB3_23;
$L__BB3_22:
	ld.global.u32 	%r49, [%rd5+8];
	shl.b32 	%r50, %r49, 2;
	mul.wide.s32 	%rd48, %r50, 16;
	add.s64 	%rd49, %rd1, %rd48;
	mov.b32 	%r51, 0;
	st.global.u32 	[%rd49+8], %r51;
$L__BB3_23:
	ld.global.u32 	%r136, [%rd5+204];
	setp.lt.s32 	%p16, %r136, 1;
	@%p16 bra 	$L__BB3_43;
	mov.b32 	%r137, 0;
	st.global.u32 	[%rd4], %r137;
	ld.global.u32 	%r10, [%rd5+220];
	mul.wide.s32 	%rd68, %r10, 8;
	add.s64 	%rd69, %rd5, %rd68;
	ld.global.u64 	%rd11, [%rd69+80];
	ld.u32 	%r11, [%rd11];
	ld.global.u32 	%r12, [%rd5];
	setp.le.s32 	%p17, %r11, %r12;
	@%p17 bra 	$L__BB3_28;
	ld.global.u32 	%r207, [%rd5+8];
	shl.b32 	%r208, %r207, 2;
	mul.wide.s32 	%rd87, %r208, 16;
	add.s64 	%rd12, %rd1, %rd87;
	ld.global.u64 	%rd88, [%rd12+16];
	setp.ne.s64 	%p28, %rd88, 0;
	@%p28 bra 	$L__BB3_43;
	ld.global.u32 	%r209, [%rd5+252];
	setp.lt.s32 	%p29, %r209, 1;
	@%p29 bra 	$L__BB3_43;
	st.global.u64 	[%rd12+16], %rd11;
	ld.global.u32 	%r210, [%rd5+252];
	add.s32 	%r211, %r210, -1;
	st.global.u32 	[%rd5+252], %r211;
	ld.global.u32 	%r212, [%rd5+220];
	add.s32 	%r213, %r212, 1;
	mul.hi.s32 	%r214, %r213, 1717986919;
	shr.u32 	%r215, %r214, 31;
	shr.s32 	%r216, %r214, 1;
	add.s32 	%r217, %r216, %r215;
	mul.lo.s32 	%r218, %r217, 5;
	sub.s32 	%r219, %r213, %r218;
	st.global.u32 	[%rd5+220], %r219;
	ld.global.u32 	%r220, [%rd5+204];
	add.s32 	%r221, %r220, -1;
	st.global.u32 	[%rd5+204], %r221;
	ld.global.u32 	%r222, [%rd5+8];
	shl.b32 	%r223, %r222, 2;
	mul.wide.s32 	%rd89, %r223, 16;
	add.s64 	%rd90, %rd1, %rd89;
	mov.b32 	%r224, 1;
	st.global.u32 	[%rd90+24], %r224;
	st.global.u32 	[%rd3], %r224;
	bra.uni 	$L__BB3_43;
$L__BB3_28:
	setp.ge.s32 	%p18, %r11, %r12;
	@%p18 bra 	$L__BB3_32;
	ld.global.u32 	%r189, [%rd5+8];
	shl.b32 	%r190, %r189, 2;
	mul.wide.s32 	%rd83, %r190, 16;
	add.s64 	%rd13, %rd1, %rd83;
	ld.global.u64 	%rd84, [%rd13];
	setp.ne.s64 	%p26, %rd84, 0;
	@%p26 bra 	$L__BB3_43;
	ld.global.u32 	%r191, [%rd5+248];
	setp.lt.s32 	%p27, %r191, 1;
	@%p27 bra 	$L__BB3_43;
	st.global.u64 	[%rd13], %rd11;
	ld.global.u32 	%r192, [%rd5+248];
	add.s32 	%r193, %r192, -1;
	st.global.u32 	[%rd5+248], %r193;
	ld.global.u32 	%r194, [%rd5+220];
	add.s32 	%r195, %r194, 1;
	mul.hi.s32 	%r196, %r195, 1717986919;
	shr.u32 	%r197, %r196, 31;
	shr.s32 	%r198, %r196, 1;
	add.s32 	%r199, %r198, %r197;
	mul.lo.s32 	%r200, %r199, 5;
	sub.s32 	%r201, %r195, %r200;
	st.global.u32 	[%rd5+220], %r201;
	ld.global.u32 	%r202, [%rd5+204];
	add.s32 	%r203, %r202, -1;
	st.global.u32 	[%rd5+204], %r203;
	ld.global.u32 	%r204, [%rd5+8];
	shl.b32 	%r205, %r204, 2;
	mul.wide.s32 	%rd85, %r205, 16;
	add.s64 	%rd86, %rd1, %rd85;
	mov.b32 	%r206, 1;
	st.global.u32 	[%rd86+24], %r206;
	st.global.u32 	[%rd3], %r206;
	bra.uni 	$L__BB3_43;
$L__BB3_32:
	ld.u32 	%r13, [%rd11+4];
	ld.global.u32 	%r14, [%rd5+4];
	setp.le.s32 	%p19, %r13, %r14;
	@%p19 bra 	$L__BB3_36;
	ld.global.u32 	%r171, [%rd5+8];
	shl.b32 	%r172, %r171, 2;
	mul.wide.s32 	%rd79, %r172, 16;
	add.s64 	%rd14, %rd1, %rd79;
	ld.global.u64 	%rd80, [%rd14+32];
	setp.ne.s64 	%p24, %rd80, 0;
	@%p24 bra 	$L__BB3_43;
	ld.global.u32 	%r173, [%rd5+256];
	setp.lt.s32 	%p25, %r173, 1;
	@%p25 bra 	$L__BB3_43;
	st.global.u64 	[%rd14+32], %rd11;
	ld.global.u32 	%r174, [%rd5+256];
	add.s32 	%r175, %r174, -1;
	st.global.u32 	[%rd5+256], %r175;
	ld.global.u32 	%r176, [%rd5+220];
	add.s32 	%r177, %r176, 1;
	mul.hi.s32 	%r178, %r177, 1717986919;
	shr.u32 	%r179, %r178, 31;
	shr.s32 	%r180, %r178, 1;
	add.s32 	%r181, %r180, %r179;
	mul.lo.s32 	%r182, %r181, 5;
	sub.s32 	%r183, %r177, %r182;
	st.global.u32 	[%rd5+220], %r183;
	ld.global.u32 	%r184, [%rd5+204];
	add.s32 	%r185, %r184, -1;
	st.global.u32 	[%rd5+204], %r185;
	ld.global.u32 	%r186, [%rd5+8];
	shl.b32 	%r187, %r186, 2;
	mul.wide.s32 	%rd81, %r187, 16;
	add.s64 	%rd82, %rd1, %rd81;
	mov.b32 	%r188, 1;
	st.global.u32 	[%rd82+24], %r188;
	st.global.u32 	[%rd3], %r188;
	bra.uni 	$L__BB3_43;
$L__BB3_36:
	setp.ge.s32 	%p20, %r13, %r14;
	@%p20 bra 	$L__BB3_40;
	ld.global.u32 	%r153, [%rd5+8];
	shl.b32 	%r154, %r153, 2;
	mul.wide.s32 	%rd75, %r154, 16;
	add.s64 	%rd15, %rd1, %rd75;
	ld.global.u64 	%rd76, [%rd15+48];
	setp.ne.s64 	%p22, %rd76, 0;
	@%p22 bra 	$L__BB3_43;
	ld.global.u32 	%r155, [%rd5+260];
	setp.lt.s32 	%p23, %r155, 1;
	@%p23 bra 	$L__BB3_43;
	st.global.u64 	[%rd15+48], %rd11;
	ld.global.u32 	%r156, [%rd5+260];
	add.s32 	%r157, %r156, -1;
	st.global.u32 	[%rd5+260], %r157;
	ld.global.u32 	%r158, [%rd5+220];
	add.s32 	%r159, %r158, 1;
	mul.hi.s32 	%r160, %r159, 1717986919;
	shr.u32 	%r161, %r160, 31;
	shr.s32 	%r162, %r160, 1;
	add.s32 	%r163, %r162, %r161;
	mul.lo.s32 	%r164, %r163, 5;
	sub.s32 	%r165, %r159, %r164;
	st.global.u32 	[%rd5+220], %r165;
	ld.global.u32 	%r166, [%rd5+204];
	add.s32 	%r167, %r166, -1;
	st.global.u32 	[%rd5+204], %r167;
	ld.global.u32 	%r168, [%rd5+8];
	shl.b32 	%r169, %r168, 2;
	mul.wide.s32 	%rd77, %r169, 16;
	add.s64 	%rd78, %rd1, %rd77;
	mov.b32 	%r170, 1;
	st.global.u32 	[%rd78+24], %r170;
	st.global.u32 	[%rd3], %r170;
	bra.uni 	$L__BB3_43;
$L__BB3_40:
	ld.global.u64 	%rd70, [%rd5+32];
	setp.ne.s64 	%p21, %rd70, 0;
	@%p21 bra 	$L__BB3_42;
	st.global.u64 	[%rd5+32], %rd11;
	add.s32 	%r141, %r10, 1;
	mul.hi.s32 	%r142, %r141, 1717986919;
	shr.u32 	%r143, %r142, 31;
	shr.s32 	%r144, %r142, 1;
	add.s32 	%r145, %r144, %r143;
	mul.lo.s32 	%r146, %r145, 5;
	sub.s32 	%r147, %r141, %r146;
	st.global.u32 	[%rd5+220], %r147;
	ld.global.u32 	%r148, [%rd5+204];
	add.s32 	%r149, %r148, -1;
	st.global.u32 	[%rd5+204], %r149;
	ld.global.u32 	%r150, [%rd5+8];
	shl.b32 	%r151, %r150, 2;
	mul.wide.s32 	%rd73, %r151, 16;
	add.s64 	%rd74, %rd1, %rd73;
	mov.b32 	%r152, 1;
	st.global.u32 	[%rd74+24], %r152;
	st.global.u32 	[%rd3], %r152;
	bra.uni 	$L__BB3_43;
$L__BB3_42:
	ld.global.u32 	%r138, [%rd5+8];
	shl.b32 	%r139, %r138, 2;
	mul.wide.s32 	%rd71, %r139, 16;
	add.s64 	%rd72, %rd1, %rd71;
	mov.b32 	%r140, 0;
	st.global.u32 	[%rd72+24], %r140;
$L__BB3_43:
	ld.global.u32 	%r225, [%rd5+208];
	setp.lt.s32 	%p30, %r225, 1;
	@%p30 bra 	$L__BB3_63;
	mov.b32 	%r226, 0;
	st.global.u32 	[%rd4], %r226;
	ld.global.u32 	%r15, [%rd5+224];
	mul.wide.s32 	%rd91, %r15, 8;
	add.s64 	%rd92, %rd5, %rd91;
	ld.global.u64 	%rd16, [%rd92+120];
	ld.u32 	%r16, [%rd16];
	ld.global.u32 	%r17, [%rd5];
	setp.le.s32 	%p31, %r16, %r17;
	@%p31 bra 	$L__BB3_48;
	ld.global.u32 	%r296, [%rd5+8];
	shl.b32 	%r297, %r296, 2;
	mul.wide.s32 	%rd110, %r297, 16;
	add.s64 	%rd17, %rd1, %rd110;
	ld.global.u64 	%rd111, [%rd17+16];
	setp.ne.s64 	%p42, %rd111, 0;
	@%p42 bra 	$L__BB3_63;
	ld.global.u32 	%r298, [%rd5+252];
	setp.lt.s32 	%p43, %r298, 1;
	@%p43 bra 	$L__BB3_63;
	st.global.u64 	[%rd17+16], %rd16;
	ld.global.u32 	%r299, [%rd5+252];
	add.s32 	%r300, %r299, -1;
	st.global.u32 	[%rd5+252], %r300;
	ld.global.u32 	%r301, [%rd5+224];
	add.s32 	%r302, %r301, 1;
	mul.hi.s32 	%r303, %r302, 1717986919;
	shr.u32 	%r304, %r303, 31;
	shr.s32 	%r305, %r303, 1;
	add.s32 	%r306, %r305, %r304;
	mul.lo.s32 	%r307, %r306, 5;
	sub.s32 	%r308, %r302, %r307;
	st.global.u32 	[%rd5+224], %r308;
	ld.global.u32 	%r309, [%rd5+208];
	add.s32 	%r310, %r309, -1;
	st.global.u32 	[%rd5+208], %r310;
	ld.global.u32 	%r311, [%rd5+8];
	shl.b32 	%r312, %r311, 2;
	mul.wide.s32 	%rd112, %r312, 16;
	add.s64 	%rd113, %rd1, %rd112;
	mov.b32 	%r313, 1;
	st.global.u32 	[%rd113+40], %r313;
	st.global.u32 	[%rd3], %r313;
	bra.uni 	$L__BB3_63;
$L__BB3_48:
	setp.ge.s32 	%p32, %r16, %r17;
	@%p32 bra 	$L__BB3_52;
	ld.global.u32 	%r278, [%rd5+8];
	shl.b32 	%r279, %r278, 2;
	mul.wide.s32 	%rd106, %r279, 16;
	add.s64 	%rd18, %rd1, %rd106;
	ld.global.u64 	%rd107, [%rd18];
	setp.ne.s64 	%p40, %rd107, 0;
	@%p40 bra 	$L__BB3_63;
	ld.global.u32 	%r280, [%rd5+248];
	setp.lt.s32 	%p41, %r280, 1;
	@%p41 bra 	$L__BB3_63;
	st.global.u64 	[%rd18], %rd16;
	ld.global.u32 	%r281, [%rd5+248];
	add.s32 	%r282, %r281, -1;
	st.global.u32 	[%rd5+248], %r282;
	ld.global.u32 	%r283, [%rd5+224];
	add.s32 	%r284, %r283, 1;
	mul.hi.s32 	%r285, %r284, 1717986919;
	shr.u32 	%r286, %r285, 31;
	shr.s32 	%r287, %r285, 1;
	add.s32 	%r288, %r287, %r286;
	mul.lo.s32 	%r289, %r288, 5;
	sub.s32 	%r290, %r284, %r289;
	st.global.u32 	[%rd5+224], %r290;
	ld.global.u32 	%r291, [%rd5+208];
	add.s32 	%r292, %r291, -1;
	st.global.u32 	[%rd5+208], %r292;
	ld.global.u32 	%r293, [%rd5+8];
	shl.b32 	%r294, %r293, 2;
	mul.wide.s32 	%rd108, %r294, 16;
	add.s64 	%rd109, %rd1, %rd108;
	mov.b32 	%r295, 1;
	st.global.u32 	[%rd109+40], %r295;
	st.global.u32 	[%rd3], %r295;
	bra.uni 	$L__BB3_63;
$L__BB3_52:
	ld.u32 	%r18, [%rd16+4];
	ld.global.u32 	%r19, [%rd5+4];
	setp.le.s32 	%p33, %r18, %r19;
	@%p33 bra 	$L__BB3_56;
	ld.global.u32 	%r260, [%rd5+8];
	shl.b32 	%r261, %r260, 2;
	mul.wide.s32 	%rd102, %r261, 16;
	add.s64 	%rd19, %rd1, %rd102;
	ld.global.u64 	%rd103, [%rd19+32];
	setp.ne.s64 	%p38, %rd103, 0;
	@%p38 bra 	$L__BB3_63;
	ld.global.u32 	%r262, [%rd5+256];
	setp.lt.s32 	%p39, %r262, 1;
	@%p39 bra 	$L__BB3_63;
	st.global.u64 	[%rd19+32], %rd16;
	ld.global.u32 	%r263, [%rd5+256];
	add.s32 	%r264, %r263, -1;
	st.global.u32 	[%rd5+256], %r264;
	ld.global.u32 	%r265, [%rd5+224];
	add.s32 	%r266, %r265, 1;
	mul.hi.s32 	%r267, %r266, 1717986919;
	shr.u32 	%r268, %r267, 31;
	shr.s32 	%r269, %r267, 1;
	add.s32 	%r270, %r269, %r268;
	mul.lo.s32 	%r271, %r270, 5;
	sub.s32 	%r272, %r266, %r271;
	st.global.u32 	[%rd5+224], %r272;
	ld.global.u32 	%r273, [%rd5+208];
	add.s32 	%r274, %r273, -1;
	st.global.u32 	[%rd5+208], %r274;
	ld.global.u32 	%r275, [%rd5+8];
	shl.b32 	%r276, %r275, 2;
	mul.wide.s32 	%rd104, %r276, 16;
	add.s64 	%rd105, %rd1, %rd104;
	mov.b32 	%r277, 1;
	st.global.u32 	[%rd105+40], %r277;
	st.global.u32 	[%rd3], %r277;
	bra.uni 	$L__BB3_63;
$L__BB3_56:
	setp.ge.s32 	%p34, %r18, %r19;
	@%p34 bra 	$L__BB3_60;
	ld.global.u32 	%r242, [%rd5+8];
	shl.b32 	%r243, %r242, 2;
	mul.wide.s32 	%rd98, %r243, 16;
	add.s64 	%rd20, %rd1, %rd98;
	ld.global.u64 	%rd99, [%rd20+48];
	setp.ne.s64 	%p36, %rd99, 0;
	@%p36 bra 	$L__BB3_63;
	ld.global.u32 	%r244, [%rd5+260];
	setp.lt.s32 	%p37, %r244, 1;
	@%p37 bra 	$L__BB3_63;
	st.global.u64 	[%rd20+48], %rd16;
	ld.global.u32 	%r245, [%rd5+260];
	add.s32 	%r246, %r245, -1;
	st.global.u32 	[%rd5+260], %r246;
	ld.global.u32 	%r247, [%rd5+224];
	add.s32 	%r248, %r247, 1;
	mul.hi.s32 	%r249, %r248, 1717986919;
	shr.u32 	%r250, %r249, 31;
	shr.s32 	%r251, %r249, 1;
	add.s32 	%r252, %r251, %r250;
	mul.lo.s32 	%r253, %r252, 5;
	sub.s32 	%r254, %r248, %r253;
	st.global.u32 	[%rd5+224], %r254;
	ld.global.u32 	%r255, [%rd5+208];
	add.s32 	%r256, %r255, -1;
	st.global.u32 	[%rd5+208], %r256;
	ld.global.u32 	%r257, [%rd5+8];
	shl.b32 	%r258, %r257, 2;
	mul.wide.s32 	%rd100, %r258, 16;
	add.s64 	%rd101, %rd1, %rd100;
	mov.b32 	%r259, 1;
	st.global.u32 	[%rd101+40], %r259;
	st.global.u32 	[%rd3], %r259;
	bra.uni 	$L__BB3_63;
$L__BB3_60:
	ld.global.u64 	%rd93, [%rd5+32];
	setp.ne.s64 	%p35, %rd93, 0;
	@%p35 bra 	$L__BB3_62;
	st.global.u64 	[%rd5+32], %rd16;
	add.s32 	%r230, %r15, 1;
	mul.hi.s32 	%r231, %r230, 1717986919;
	shr.u32 	%r232, %r231, 31;
	shr.s32 	%r233, %r231, 1;
	add.s32 	%r234, %r233, %r232;
	mul.lo.s32 	%r235, %r234, 5;
	sub.s32 	%r236, %r230, %r235;
	st.global.u32 	[%rd5+224], %r236;
	ld.global.u32 	%r237, [%rd5+208];
	add.s32 	%r238, %r237, -1;
	st.global.u32 	[%rd5+208], %r238;
	ld.global.u32 	%r239, [%rd5+8];
	shl.b32 	%r240, %r239, 2;
	mul.wide.s32 	%rd96, %r240, 16;
	add.s64 	%rd97, %rd1, %rd96;
	mov.b32 	%r241, 1;
	st.global.u32 	[%rd97+40], %r241;
	st.global.u32 	[%rd3], %r241;
	bra.uni 	$L__BB3_63;
$L__BB3_62:
	ld.global.u32 	%r227, [%rd5+8];
	shl.b32 	%r228, %r227, 2;
	mul.wide.s32 	%rd94, %r228, 16;
	add.s64 	%rd95, %rd1, %rd94;
	mov.b32 	%r229, 0;
	st.global.u32 	[%rd95+40], %r229;
$L__BB3_63:
	ld.global.u32 	%r314, [%rd5+212];
	setp.lt.s32 	%p44, %r314, 1;
	@%p44 bra 	$L__BB3_83;
	mov.b32 	%r315, 0;
	st.global.u32 	[%rd4], %r315;
	ld.global.u32 	%r20, [%rd5+228];
	mul.wide.s32 	%rd114, %r20, 8;
	add.s64 	%rd115, %rd5, %rd114;
	ld.global.u64 	%rd21, [%rd115+160];
	ld.u32 	%r21, [%rd21];
	ld.global.u32 	%r22, [%rd5];
	setp.le.s32 	%p45, %r21, %r22;
	@%p45 bra 	$L__BB3_68;
	ld.global.u32 	%r385, [%rd5+8];
	shl.b32 	%r386, %r385, 2;
	mul.wide.s32 	%rd133, %r386, 16;
	add.s64 	%rd22, %rd1, %rd133;
	ld.global.u64 	%rd134, [%rd22+16];
	setp.ne.s64 	%p56, %rd134, 0;
	@%p56 bra 	$L__BB3_83;
	ld.global.u32 	%r387, [%rd5+252];
	setp.lt.s32 	%p57, %r387, 1;
	@%p57 bra 	$L__BB3_83;
	st.global.u64 	[%rd22+16], %rd21;
	ld.global.u32 	%r388, [%rd5+252];
	add.s32 	%r389, %r388, -1;
	st.global.u32 	[%rd5+252], %r389;
	ld.global.u32 	%r390, [%rd5+228];
	add.s32 	%r391, %r390, 1;
	mul.hi.s32 	%r392, %r391, 1717986919;
	shr.u32 	%r393, %r392, 31;
	shr.s32 	%r394, %r392, 1;
	add.s32 	%r395, %r394, %r393;
	mul.lo.s32 	%r396, %r395, 5;
	sub.s32 	%r397, %r391, %r396;
	st.global.u32 	[%rd5+228], %r397;
	ld.global.u32 	%r398, [%rd5+212];
	add.s32 	%r399, %r398, -1;
	st.global.u32 	[%rd5+212], %r399;
	ld.global.u32 	%r400, [%rd5+8];
	shl.b32 	%r401, %r400, 2;
	mul.wide.s32 	%rd135, %r401, 16;
	add.s64 	%rd136, %rd1, %rd135;
	mov.b32 	%r402, 1;
	st.global.u32 	[%rd136+56], %r402;
	st.global.u32 	[%rd3], %r402;
	bra.uni 	$L__BB3_83;
$L__BB3_68:
	setp.ge.s32 	%p46, %r21, %r22;
	@%p46 bra 	$L__BB3_72;
	ld.global.u32 	%r367, [%rd5+8];
	shl.b32 	%r368, %r367, 2;
	mul.wide.s32 	%rd129, %r368, 16;
	add.s64 	%rd23, %rd1, %rd129;
	ld.global.u64 	%rd130, [%rd23];
	setp.ne.s64 	%p54, %rd130, 0;
	@%p54 bra 	$L__BB3_83;
	ld.global.u32 	%r369, [%rd5+248];
	setp.lt.s32 	%p55, %r369, 1;
	@%p55 bra 	$L__BB3_83;
	st.global.u64 	[%rd23], %rd21;
	ld.global.u32 	%r370, [%rd5+248];
	add.s32 	%r371, %r370, -1;
	st.global.u32 	[%rd5+248], %r371;
	ld.global.u32 	%r372, [%rd5+228];
	add.s32 	%r373, %r372, 1;
	mul.hi.s32 	%r374, %r373, 1717986919;
	shr.u32 	%r375, %r374, 31;
	shr.s32 	%r376, %r374, 1;
	add.s32 	%r377, %r376, %r375;
	mul.lo.s32 	%r378, %r377, 5;
	sub.s32 	%r379, %r373, %r378;
	st.global.u32 	[%rd5+228], %r379;
	ld.global.u32 	%r380, [%rd5+212];
	add.s32 	%r381, %r380, -1;
	st.global.u32 	[%rd5+212], %r381;
	ld.global.u32 	%r382, [%rd5+8];
	shl.b32 	%r383, %r382, 2;
	mul.wide.s32 	%rd131, %r383, 16;
	add.s64 	%rd132, %rd1, %rd131;
	mov.b32 	%r384, 1;
	st.global.u32 	[%rd132+56], %r384;
	st.global.u32 	[%rd3], %r384;
	bra.uni 	$L__BB3_83;
$L__BB3_72:
	ld.u32 	%r23, [%rd21+4];
	ld.global.u32 	%r24, [%rd5+4];
	setp.le.s32 	%p47, %r23, %r24;
	@%p47 bra 	$L__BB3_76;
	ld.global.u32 	%r349, [%rd5+8];
	shl.b32 	%r350, %r349, 2;
	mul.wide.s32 	%rd125, %r350, 16;
	add.s64 	%rd24, %rd1, %rd125;
	ld.global.u64 	%rd126, [%rd24+32];
	setp.ne.s64 	%p52, %rd126, 0;
	@%p52 bra 	$L__BB3_83;
	ld.global.u32 	%r351, [%rd5+256];
	setp.lt.s32 	%p53, %r351, 1;
	@%p53 bra 	$L__BB3_83;
	st.global.u64 	[%rd24+32], %rd21;
	ld.global.u32 	%r352, [%rd5+256];
	add.s32 	%r353, %r352, -1;
	st.global.u32 	[%rd5+256], %r353;
	ld.global.u32 	%r354, [%rd5+228];
	add.s32 	%r355, %r354, 1;
	mul.hi.s32 	%r356, %r355, 1717986919;
	shr.u32 	%r357, %r356, 31;
	shr.s32 	%r358, %r356, 1;
	add.s32 	%r359, %r358, %r357;
	mul.lo.s32 	%r360, %r359, 5;
	sub.s32 	%r361, %r355, %r360;
	st.global.u32 	[%rd5+228], %r361;
	ld.global.u32 	%r362, [%rd5+212];
	add.s32 	%r363, %r362, -1;
	st.global.u32 	[%rd5+212], %r363;
	ld.global.u32 	%r364, [%rd5+8];
	shl.b32 	%r365, %r364, 2;
	mul.wide.s32 	%rd127, %r365, 16;
	add.s64 	%rd128, %rd1, %rd127;
	mov.b32 	%r366, 1;
	st.global.u32 	[%rd128+56], %r366;
	st.global.u32 	[%rd3], %r366;
	bra.uni 	$L__BB3_83;
$L__BB3_76:
	setp.ge.s32 	%p48, %r23, %r24;
	@%p48 bra 	$L__BB3_80;
	ld.global.u32 	%r331, [%rd5+8];
	shl.b32 	%r332, %r331, 2;
	mul.wide.s32 	%rd121, %r332, 16;
	add.s64 	%rd25, %rd1, %rd121;
	ld.global.u64 	%rd122, [%rd25+48];
	setp.ne.s64 	%p50, %rd122, 0;
	@%p50 bra 	$L__BB3_83;
	ld.global.u32 	%r333, [%rd5+260];
	setp.lt.s32 	%p51, %r333, 1;
	@%p51 bra 	$L__BB3_83;
	st.global.u64 	[%rd25+48], %rd21;
	ld.global.u32 	%r334, [%rd5+260];
	add.s32 	%r335, %r334, -1;
	st.global.u32 	[%rd5+260], %r335;
	ld.global.u32 	%r336, [%rd5+228];
	add.s32 	%r337, %r336, 1;
	mul.hi.s32 	%r338, %r337, 1717986919;
	shr.u32 	%r339, %r338, 31;
	shr.s32 	%r340, %r338, 1;
	add.s32 	%r341, %r340, %r339;
	mul.lo.s32 	%r342, %r341, 5;
	sub.s32 	%r343, %r337, %r342;
	st.global.u32 	[%rd5+228], %r343;
	ld.global.u32 	%r344, [%rd5+212];
	add.s32 	%r345, %r344, -1;
	st.global.u32 	[%rd5+212], %r345;
	ld.global.u32 	%r346, [%rd5+8];
	shl.b32 	%r347, %r346, 2;
	mul.wide.s32 	%rd123, %r347, 16;
	add.s64 	%rd124, %rd1, %rd123;
	mov.b32 	%r348, 1;
	st.global.u32 	[%rd124+56], %r348;
	st.global.u32 	[%rd3], %r348;
	bra.uni 	$L__BB3_83;
$L__BB3_80:
	ld.global.u64 	%rd116, [%rd5+32];
	setp.ne.s64 	%p49, %rd116, 0;
	@%p49 bra 	$L__BB3_82;
	st.global.u64 	[%rd5+32], %rd21;
	add.s32 	%r319, %r20, 1;
	mul.hi.s32 	%r320, %r319, 1717986919;
	shr.u32 	%r321, %r320, 31;
	shr.s32 	%r322, %r320, 1;
	add.s32 	%r323, %r322, %r321;
	mul.lo.s32 	%r324, %r323, 5;
	sub.s32 	%r325, %r319, %r324;
	st.global.u32 	[%rd5+228], %r325;
	ld.global.u32 	%r326, [%rd5+212];
	add.s32 	%r327, %r326, -1;
	st.global.u32 	[%rd5+212], %r327;
	ld.global.u32 	%r328, [%rd5+8];
	shl.b32 	%r329, %r328, 2;
	mul.wide.s32 	%rd119, %r329, 16;
	add.s64 	%rd120, %rd1, %rd119;
	mov.b32 	%r330, 1;
	st.global.u32 	[%rd120+56], %r330;
	st.global.u32 	[%rd3], %r330;
	bra.uni 	$L__BB3_83;
$L__BB3_82:
	ld.global.u32 	%r316, [%rd5+8];
	shl.b32 	%r317, %r316, 2;
	mul.wide.s32 	%rd117, %r317, 16;
	add.s64 	%rd118, %rd1, %rd117;
	mov.b32 	%r318, 0;
	st.global.u32 	[%rd118+56], %r318;
$L__BB3_83:
	ld.global.u32 	%r403, [%rd5+24];
	setp.lt.s32 	%p58, %r403, 1;
	@%p58 bra 	$L__BB3_117;
	mov.b32 	%r404, 0;
	st.global.u32 	[%rd4], %r404;
	ld.global.u64 	%rd137, [%rd5+16];
	ld.global.u32 	%r25, [%rd5+28];
	mul.wide.s32 	%rd138, %r25, 12;
	add.s64 	%rd26, %rd137, %rd138;
	ld.u32 	%r26, [%rd26];
	ld.global.u32 	%r27, [%rd5];
	setp.le.s32 	%p59, %r26, %r27;
	@%p59 bra 	$L__BB3_91;
	ld.global.u32 	%r443, [%rd5+8];
	shl.b32 	%r444, %r443, 2;
	mul.wide.s32 	%rd146, %r444, 16;
	add.s64 	%rd27, %rd1, %rd146;
	ld.global.u64 	%rd147, [%rd27+16];
	setp.ne.s64 	%p74, %rd147, 0;
	@%p74 bra 	$L__BB3_117;
	ld.global.u32 	%r445, [%rd5+252];
	setp.lt.s32 	%p75, %r445, 1;
	@%p75 bra 	$L__BB3_117;
	st.global.u64 	[%rd27+16], %rd26;
	ld.global.u32 	%r446, [%rd5+252];
	add.s32 	%r447, %r446, -1;
	st.global.u32 	[%rd5+252], %r447;
	ld.u32 	%r28, [%rd26+8];
	setp.ne.s32 	%p76, %r28, 1;
	@%p76 bra 	$L__BB3_89;
	ld.global.v2.u32 	{%r449, %r450}, [%rd5+24];
	add.s32 	%r451, %r450, 1;
	add.s32 	%r452, %r449, -1;
	st.global.v2.u32 	[%rd5+24], {%r452, %r451};
	bra.uni 	$L__BB3_90;
$L__BB3_89:
	add.s32 	%r448, %r28, -1;
	st.u32 	[%rd26+8], %r448;
$L__BB3_90:
	mov.b32 	%r453, 1;
	st.global.u32 	[%rd3], %r453;
	bra.uni 	$L__BB3_117;
$L__BB3_91:
	setp.ge.s32 	%p60, %r26, %r27;
	@%p60 bra 	$L__BB3_98;
	ld.global.u32 	%r432, [%rd5+8];
	shl.b32 	%r433, %r432, 2;
	mul.wide.s32 	%rd144, %r433, 16;
	add.s64 	%rd28, %rd1, %rd144;
	ld.global.u64 	%rd145, [%rd28];
	setp.ne.s64 	%p71, %rd145, 0;
	@%p71 bra 	$L__BB3_117;
	ld.global.u32 	%r434, [%rd5+248];
	setp.lt.s32 	%p72, %r434, 1;
	@%p72 bra 	$L__BB3_117;
	st.global.u64 	[%rd28], %rd26;
	ld.global.u32 	%r435, [%rd5+248];
	add.s32 	%r436, %r435, -1;
	st.global.u32 	[%rd5+248], %r436;
	ld.u32 	%r29, [%rd26+8];
	setp.ne.s32 	%p73, %r29, 1;
	@%p73 bra 	$L__BB3_96;
	ld.global.v2.u32 	{%r438, %r439}, [%rd5+24];
	add.s32 	%r440, %r439, 1;
	add.s32 	%r441, %r438, -1;
	st.global.v2.u32 	[%rd5+24], {%r441, %r440};
	bra.uni 	$L__BB3_97;
$L__BB3_96:
	add.s32 	%r437, %r29, -1;
	st.u32 	[%rd26+8], %r437;
$L__BB3_97:
	mov.b32 	%r442, 1;
	st.global.u32 	[%rd3], %r442;
	bra.uni 	$L__BB3_117;
$L__BB3_98:
	ld.u32 	%r30, [%rd26+4];
	ld.global.u32 	%r31, [%rd5+4];
	setp.le.s32 	%p61, %r30, %r31;
	@%p61 bra 	$L__BB3_105;
	ld.global.u32 	%r421, [%rd5+8];
	shl.b32 	%r422, %r421, 2;
	mul.wide.s32 	%rd142, %r422, 16;
	add.s64 	%rd29, %rd1, %rd142;
	ld.global.u64 	%rd143, [%rd29+32];
	setp.ne.s64 	%p68, %rd143, 0;
	@%p68 bra 	$L__BB3_117;
	ld.global.u32 	%r423, [%rd5+256];
	setp.lt.s32 	%p69, %r423, 1;
	@%p69 bra 	$L__BB3_117;
	st.global.u64 	[%rd29+32], %rd26;
	ld.global.u32 	%r424, [%rd5+256];
	add.s32 	%r425, %r424, -1;
	st.global.u32 	[%rd5+256], %r425;
	ld.u32 	%r32, [%rd26+8];
	setp.ne.s32 	%p70, %r32, 1;
	@%p70 bra 	$L__BB3_103;
	ld.global.v2.u32 	{%r427, %r428}, [%rd5+24];
	add.s32 	%r429, %r428, 1;
	add.s32 	%r430, %r427, -1;
	st.global.v2.u32 	[%rd5+24], {%r430, %r429};
	bra.uni 	$L__BB3_104;
$L__BB3_103:
	add.s32 	%r426, %r32, -1;
	st.u32 	[%rd26+8], %r426;
$L__BB3_104:
	mov.b32 	%r431, 1;
	st.global.u32 	[%rd3], %r431;
	bra.uni 	$L__BB3_117;
$L__BB3_105:
	setp.ge.s32 	%p62, %r30, %r31;
	@%p62 bra 	$L__BB3_112;
	ld.global.u32 	%r410, [%rd5+8];
	shl.b32 	%r411, %r410, 2;
	mul.wide.s32 	%rd140, %r411, 16;
	add.s64 	%rd30, %rd1, %rd140;
	ld.global.u64 	%rd141, [%rd30+48];
	setp.ne.s64 	%p65, %rd141, 0;
	@%p65 bra 	$L__BB3_117;
	ld.global.u32 	%r412, [%rd5+260];
	setp.lt.s32 	%p66, %r412, 1;
	@%p66 bra 	$L__BB3_117;
	st.global.u64 	[%rd30+48], %rd26;
	ld.global.u32 	%r413, [%rd5+260];
	add.s32 	%r414, %r413, -1;
	st.global.u32 	[%rd5+260], %r414;
	ld.u32 	%r33, [%rd26+8];
	setp.ne.s32 	%p67, %r33, 1;
	@%p67 bra 	$L__BB3_110;
	ld.global.v2.u32 	{%r416, %r417}, [%rd5+24];
	add.s32 	%r418, %r417, 1;
	add.s32 	%r419, %r416, -1;
	st.global.v2.u32 	[%rd5+24], {%r419, %r418};
	bra.uni 	$L__BB3_111;
$L__BB3_110:
	add.s32 	%r415, %r33, -1;
	st.u32 	[%rd26+8], %r415;
$L__BB3_111:
	mov.b32 	%r420, 1;
	st.global.u32 	[%rd3], %r420;
	bra.uni 	$L__BB3_117;
$L__BB3_112:
	ld.global.u64 	%rd139, [%rd5+32];
	setp.ne.s64 	%p63, %rd139, 0;
	@%p63 bra 	$L__BB3_117;
	st.global.u64 	[%rd5+32], %rd26;
	ld.u32 	%r34, [%rd26+8];
	setp.ne.s32 	%p64, %r34, 1;
	@%p64 bra 	$L__BB3_115;
	add.s32 	%r406, %r25, 1;
	ld.global.u32 	%r407, [%rd5+24];
	add.s32 	%r408, %r407, -1;
	st.global.v2.u32 	[%rd5+24], {%r408, %r406};
	bra.uni 	$L__BB3_116;
$L__BB3_115:
	add.s32 	%r405, %r34, -1;
	st.u32 	[%rd26+8], %r405;
$L__BB3_116:
	mov.b32 	%r409, 1;
	st.global.u32 	[%rd3], %r409;
$L__BB3_117:
	add.s32 	%r518, %r518, %r2;
	setp.lt.s32 	%p77, %r518, %r39;
	@%p77 bra 	$L__BB3_3;
$L__BB3_118:
	setp.ge.s32 	%p78, %r1, %r39;
	bar.sync 	0;
	@%p78 bra 	$L__BB3_133;
	mov.u32 	%r519, %r1;
$L__BB3_120:
	mul.wide.s32 	%rd148, %r519, 296;
	add.s64 	%rd31, %rd2, %rd148;
	ld.global.u64 	%rd32, [%rd31+264];
	setp.eq.s64 	%p79, %rd32, 0;
	@%p79 bra 	$L__BB3_123;
	ld.u32 	%r454, [%rd32+8];
	ld.global.u32 	%r455, [%rd31+248];
	add.s32 	%r456, %r455, %r454;
	st.global.u32 	[%rd31+248], %r456;
	mov.b32 	%r457, 0;
	st.u32 	[%rd32+8], %r457;
	ld.global.u64 	%rd149, [%rd31+264];
	ld.u64 	%rd33, [%rd149];
	setp.eq.s64 	%p80, %rd33, 0;
	@%p80 bra 	$L__BB3_123;
	ld.global.u32 	%r458, [%rd31+232];
	mul.wide.s32 	%rd150, %r458, 8;
	add.s64 	%rd151, %rd31, %rd150;
	st.global.u64 	[%rd151+40], %rd33;
	ld.global.u32 	%r459, [%rd31+232];
	add.s32 	%r460, %r459, 1;
	mul.hi.s32 	%r461, %r460, 1717986919;
	shr.u32 	%r462, %r461, 31;
	shr.s32 	%r463, %r461, 1;
	add.s32 	%r464, %r463, %r462;
	mul.lo.s32 	%r465, %r464, 5;
	sub.s32 	%r466, %r460, %r465;
	st.global.u32 	[%rd31+232], %r466;
	ld.global.u32 	%r467, [%rd31+200];
	add.s32 	%r468, %r467, 1;
	st.global.u32 	[%rd31+200], %r468;
	ld.global.u64 	%rd152, [%rd31+264];
	mov.b64 	%rd153, 0;
	st.u64 	[%rd152], %rd153;
$L__BB3_123:
	ld.global.u64 	%rd34, [%rd31+272];
	setp.eq.s64 	%p81, %rd34, 0;
	@%p81 bra 	$L__BB3_126;
	ld.u32 	%r469, [%rd34+8];
	ld.global.u32 	%r470, [%rd31+252];
	add.s32 	%r471, %r470, %r469;
	st.global.u32 	[%rd31+252], %r471;
	mov.b32 	%r472, 0;
	st.u32 	[%rd34+8], %r472;
	ld.global.u64 	%rd154, [%rd31+272];
	ld.u64 	%rd35, [%rd154];
	setp.eq.s64 	%p82, %rd35, 0;
	@%p82 bra 	$L__BB3_126;
	ld.global.u32 	%r473, [%rd31+236];
	mul.wide.s32 	%rd155, %r473, 8;
	add.s64 	%rd156, %rd31, %rd155;
	st.global.u64 	[%rd156+80], %rd35;
	ld.global.u32 	%r474, [%rd31+236];
	add.s32 	%r475, %r474, 1;
	mul.hi.s32 	%r476, %r475, 1717986919;
	shr.u32 	%r477, %r476, 31;
	shr.s32 	%r478, %r476, 1;
	add.s32 	%r479, %r478, %r477;
	mul.lo.s32 	%r480, %r479, 5;
	sub.s32 	%r481, %r475, %r480;
	st.global.u32 	[%rd31+236], %r481;
	ld.global.u32 	%r482, [%rd31+204];
	add.s32 	%r483, %r482, 1;
	st.global.u32 	[%rd31+204], %r483;
	ld.global.u64 	%rd157, [%rd31+272];
	mov.b64 	%rd158, 0;
	st.u64 	[%rd157], %rd158;
$L__BB3_126:
	ld.global.u64 	%rd36, [%rd31+280];
	setp.eq.s64 	%p83, %rd36, 0;
	@%p83 bra 	$L__BB3_129;
	ld.u32 	%r484, [%rd36+8];
	ld.global.u32 	%r485, [%rd31+256];
	add.s32 	%r486, %r485, %r484;
	st.global.u32 	[%rd31+256], %r486;
	mov.b32 	%r487, 0;
	st.u32 	[%rd36+8], %r487;
	ld.global.u64 	%rd159, [%rd31+280];
	ld.u64 	%rd37, [%rd159];
	setp.eq.s64 	%p84, %rd37, 0;
	@%p84 bra 	$L__BB3_129;
	ld.global.u32 	%r488, [%rd31+240];
	mul.wide.s32 	%rd160, %r488, 8;
	add.s64 	%rd161, %rd31, %rd160;
	st.global.u64 	[%rd161+120], %rd37;
	ld.global.u32 	%r489, [%rd31+240];
	add.s32 	%r490, %r489, 1;
	mul.hi.s32 	%r491, %r490, 1717986919;
	shr.u32 	%r492, %r491, 31;
	shr.s32 	%r493, %r491, 1;
	add.s32 	%r494, %r493, %r492;
	mul.lo.s32 	%r495, %r494, 5;
	sub.s32 	%r496, %r490, %r495;
	st.global.u32 	[%rd31+240], %r496;
	ld.global.u32 	%r497, [%rd31+208];
	add.s32 	%r498, %r497, 1;
	st.global.u32 	[%rd31+208], %r498;
	ld.global.u64 	%rd162, [%rd31+280];
	mov.b64 	%rd163, 0;
	st.u64 	[%rd162], %rd163;
$L__BB3_129:
	ld.global.u64 	%rd38, [%rd31+288];
	setp.eq.s64 	%p85, %rd38, 0;
	@%p85 bra 	$L__BB3_132;
	ld.u32 	%r499, [%rd38+8];
	ld.global.u32 	%r500, [%rd31+260];
	add.s32 	%r501, %r500, %r499;
	st.global.u32 	[%rd31+260], %r501;
	mov.b32 	%r502, 0;
	st.u32 	[%rd38+8], %r502;
	ld.global.u64 	%rd164, [%rd31+288];
	ld.u64 	%rd39, [%rd164];
	setp.eq.s64 	%p86, %rd39, 0;
	@%p86 bra 	$L__BB3_132;
	ld.global.u32 	%r503, [%rd31+244];
	mul.wide.s32 	%rd165, %r503, 8;
	add.s64 	%rd166, %rd31, %rd165;
	st.global.u64 	[%rd166+160], %rd39;
	ld.global.u32 	%r504, [%rd31+244];
	add.s32 	%r505, %r504, 1;
	mul.hi.s32 	%r506, %r505, 1717986919;
	shr.u32 	%r507, %r506, 31;
	shr.s32 	%r508, %r506, 1;
	add.s32 	%r509, %r508, %r507;
	mul.lo.s32 	%r510, %r509, 5;
	sub.s32 	%r511, %r505, %r510;
	st.global.u32 	[%rd31+244], %r511;
	ld.global.u32 	%r512, [%rd31+212];
	add.s32 	%r513, %r512, 1;
	st.global.u32 	[%rd31+212], %r513;
	ld.global.u64 	%rd167, [%rd31+288];
	mov.b64 	%rd168, 0;
	st.u64 	[%rd167], %rd168;
$L__BB3_132:
	mov.b64 	%rd169, 0;
	st.global.u64 	[%rd31+32], %rd169;
	add.s32 	%r519, %r519, %r2;
	setp.lt.s32 	%p87, %r519, %r39;
	@%p87 bra 	$L__BB3_120;
$L__BB3_133:
	bar.sync 	0;
	ld.global.u32 	%r514, [%rd3];
	setp.ne.s32 	%p88, %r514, 0;
	add.s32 	%r517, %r3, 1;
	@%p88 bra 	$L__BB3_1;
	add.u64 	%rd170, %SP, 0;
	add.u64 	%rd171, %SPL, 0;
	st.local.u32 	[%rd171], %r3;
	mov.u64 	%rd172, $str;
	cvta.global.u64 	%rd173, %rd172;
	{ // callseq 0, 0
	.param .b64 param0;
	st.param.b64 	[param0], %rd173;
	.param .b64 param1;
	st.param.b64 	[param1], %rd170;
	.param .b32 retval0;
	call.uni (retval0), 
	vprintf, 
	(
	param0, 
	param1
	);
	ld.param.b32 	%r515, [retval0];
	} // callseq 0
	ret;

}


// ===== COMPILED SASS (sm_100) =====

	.target	sm_100

	.elftype	@"ET_EXEC"


//--------------------- .note.nv.tkinfo           --------------------------
	.section	.note.nv.tkinfo,"",@"SHT_NOTE"
	.sectionflags	@"SHF_NOTE_NV_TKINFO"
	.tkinfo
        /*0018*/ 	.word	0x00000002
        /*0030*/ 	.string	""
        /*0030*/ 	.string	"ptxas"
        /*0030*/ 	.string	"Cuda compilation tools, release 13.0, V13.0.88"
        /*0030*/ 	.string	"Build cuda_13.0.r13.0/compiler.36424714_0"
        /*0030*/ 	.string	"-arch sm_100 -m 64 "



//--------------------- .note.nv.cuinfo           --------------------------
	.section	.note.nv.cuinfo,"",@"SHT_NOTE"
	.sectionflags	@"SHF_NOTE_NV_CUINFO"
        /*0018*/ 	.short	0x0002
        /*001a*/ 	.short	0x0064
        /*001c*/ 	.short	0x0082
	.zero		2


//--------------------- .nv.info                  --------------------------
	.section	.nv.info,"",@"SHT_CUDA_INFO"
	.align	4


	//----- nvinfo : EIATTR_REGCOUNT
	.align		4
        /*0000*/ 	.byte	0x04, 0x2f
        /*0002*/ 	.short	(.L_2 - .L_1)
	.align		4
.L_1:
        /*0004*/ 	.word	index@(_Z5clearPiS_)
        /*0008*/ 	.word	0x0000000a


	//----- nvinfo : EIATTR_FRAME_SIZE
	.align		4
.L_2:
        /*000c*/ 	.byte	0x04, 0x11
        /*000e*/ 	.short	(.L_4 - .L_3)
	.align		4
.L_3:
        /*0010*/ 	.word	index@(_Z5clearPiS_)
        /*0014*/ 	.word	0x00000000


	//----- nvinfo : EIATTR_REGCOUNT
	.align		4
.L_4:
        /*0018*/ 	.byte	0x04, 0x2f
        /*001a*/ 	.short	(.L_6 - .L_5)
	.align		4
.L_5:
        /*001c*/ 	.word	index@(_Z14g_router_arbitP6RouterP10ChannelOutPiS3_i)
        /*0020*/ 	.word	0x0000001a


	//----- nvinfo : EIATTR_FRAME_SIZE
	.align		4
.L_6:
        /*0024*/ 	.byte	0x04, 0x11
        /*0026*/ 	.short	(.L_8 - .L_7)
	.align		4
.L_7:
        /*0028*/ 	.word	index@(_Z14g_router_arbitP6RouterP10ChannelOutPiS3_i)
        /*002c*/ 	.word	0x00000000


	//----- nvinfo : EIATTR_REGCOUNT
	.align		4
.L_8:
        /*0030*/ 	.byte	0x04, 0x2f
        /*0032*/ 	.short	(.L_10 - .L_9)
	.align		4
.L_9:
        /*0034*/ 	.word	index@(_Z14g_router_transP6Routeri)
        /*0038*/ 	.word	0x00000014


	//----- nvinfo : EIATTR_FRAME_SIZE
	.align		4
.L_10:
        /*003c*/ 	.byte	0x04, 0x11
        /*003e*/ 	.short	(.L_12 - .L_11)
	.align		4
.L_11:
        /*0040*/ 	.word	index@(_Z14g_router_transP6Routeri)
        /*0044*/ 	.word	0x00000000


	//----- nvinfo : EIATTR_REGCOUNT
	.align		4
.L_12:
        /*0048*/ 	.byte	0x04, 0x2f
        /*004a*/ 	.short	(.L_14 - .L_13)
	.align		4
.L_13:
        /*004c*/ 	.word	index@(_Z3simP6RouterP10ChannelOutPiS3_i)
        /*0050*/ 	.word	0x0000001c


	//----- nvinfo : EIATTR_FRAME_SIZE
	.align		4
.L_14:
        /*0054*/ 	.byte	0x04, 0x11
        /*0056*/ 	.short	(.L_16 - .L_15)
	.align		4
.L_15:
        /*0058*/ 	.word	index@(_Z3simP6RouterP10ChannelOutPiS3_i)
        /*005c*/ 	.word	0x00000008


	//----- nvinfo : EIATTR_MIN_STACK_SIZE
	.align		4
.L_16:
        /*0060*/ 	.byte	0x04, 0x12
        /*0062*/ 	.short	(.L_18 - .L_17)
	.align		4
.L_17:
        /*0064*/ 	.word	index@(_Z3simP6RouterP10ChannelOutPiS3_i)
        /*0068*/ 	.word	0x00000008


	//----- nvinfo : EIATTR_MIN_STACK_SIZE
	.align		4
.L_18:
        /*006c*/ 	.byte	0x04, 0x12
        /*006e*/ 	.short	(.L_20 - .L_19)
	.align		4
.L_19:
        /*0070*/ 	.word	index@(_Z14g_router_transP6Routeri)
        /*0074*/ 	.word	0x00000000


	//----- nvinfo : EIATTR_MIN_STACK_SIZE
	.align		4
.L_20:
        /*0078*/ 	.byte	0x04, 0x12
        /*007a*/ 	.short	(.L_22 - .L_21)
	.align		4
.L_21:
        /*007c*/ 	.word	index@(_Z14g_router_arbitP6RouterP10ChannelOutPiS3_i)
        /*0080*/ 	.word	0x00000000


	//----- nvinfo : EIATTR_MIN_STACK_SIZE
	.align		4
.L_22:
        /*0084*/ 	.byte	0x04, 0x12
        /*0086*/ 	.short	(.L_24 - .L_23)
	.align		4
.L_23:
        /*0088*/ 	.word	index@(_Z5clearPiS_)
        /*008c*/ 	.word	0x00000000
.L_24:


//--------------------- .nv.compat                --------------------------
	.section	.nv.compat,"",@"SHT_CUDA_COMPAT_INFO"
	.align	4
        /*0000*/ 	.byte	0x02, 0x09, 0x00, 0x00, 0x02, 0x02, 0x01, 0x00, 0x02, 0x05, 0x05, 0x00, 0x03, 0x07, 0x01, 0x01
        /*0010*/ 	.byte	0x02, 0x03, 0x00, 0x00, 0x02, 0x06, 0x01, 0x00, 0x04, 0x0b, 0x08, 0x00, 0x09, 0x00, 0x00, 0x00
        /*0020*/ 	.byte	0x00, 0x00, 0x00, 0x00


//--------------------- .nv.info._Z3simP6RouterP10ChannelOutPiS3_i --------------------------
	.section	.nv.info._Z3simP6RouterP10ChannelOutPiS3_i,"",@"SHT_CUDA_INFO"
	.sectionflags	@""
	.align	4


	//----- nvinfo : EIATTR_CUDA_API_VERSION
	.align		4
        /*0000*/ 	.byte	0x04, 0x37
        /*0002*/ 	.short	(.L_26 - .L_25)
.L_25:
        /*0004*/ 	.word	0x00000082


	//----- nvinfo : EIATTR_KPARAM_INFO
	.align		4
.L_26:
        /*0008*/ 	.byte	0x04, 0x17
        /*000a*/ 	.short	(.L_28 - .L_27)
.L_27:
        /*000c*/ 	.word	0x00000000
        /*0010*/ 	.short	0x0004
        /*0012*/ 	.short	0x0020
        /*0014*/ 	.byte	0x00, 0xf0, 0x11, 0x00


	//----- nvinfo : EIATTR_KPARAM_INFO
	.align		4
.L_28:
        /*0018*/ 	.byte	0x04, 0x17
        /*001a*/ 	.short	(.L_30 - .L_29)
.L_29:
        /*001c*/ 	.word	0x00000000
        /*0020*/ 	.short	0x0003
        /*0022*/ 	.short	0x0018
        /*0024*/ 	.byte	0x00, 0xf5, 0x21, 0x00


	//----- nvinfo : EIATTR_KPARAM_INFO
	.align		4
.L_30:
        /*0028*/ 	.byte	0x04, 0x17
        /*002a*/ 	.short	(.L_32 - .L_31)
.L_31:
        /*002c*/ 	.word	0x00000000
        /*0030*/ 	.short	0x0002
        /*0032*/ 	.short	0x0010
        /*0034*/ 	.byte	0x00, 0xf5, 0x21, 0x00


	//----- nvinfo : EIATTR_KPARAM_INFO
	.align		4
.L_32:
        /*0038*/ 	.byte	0x04, 0x17
        /*003a*/ 	.short	(.L_34 - .L_33)
.L_33:
        /*003c*/ 	.word	0x00000000
        /*0040*/ 	.short	0x0001
        /*0042*/ 	.short	0x0008
        /*0044*/ 	.byte	0x00, 0xf5, 0x21, 0x00


	//----- nvinfo : EIATTR_KPARAM_INFO
	.align		4
.L_34:
        /*0048*/ 	.byte	0x04, 0x17
        /*004a*/ 	.short	(.L_36 - .L_35)
.L_35:
        /*004c*/ 	.word	0x00000000
        /*0050*/ 	.short	0x0000
        /*0052*/ 	.short	0x0000
        /*0054*/ 	.byte	0x00, 0xf5, 0x21, 0x00


	//----- nvinfo : EIATTR_SPARSE_MMA_MASK
	.align		4
.L_36:
        /*0058*/ 	.byte	0x03, 0x50
        /*005a*/ 	.short	0x0000


	//----- nvinfo : EIATTR_MAXREG_COUNT
	.align		4
        /*005c*/ 	.byte	0x03, 0x1b
        /*005e*/ 	.short	0x00ff


	//----- nvinfo : EIATTR_NUM_BARRIERS
	.align		4
        /*0060*/ 	.byte	0x02, 0x4c
        /*0062*/ 	.byte	0x01
	.zero		1


	//----- nvinfo : EIATTR_EXTERNS
	.align		4
        /*0064*/ 	.byte	0x04, 0x0f
        /*0066*/ 	.short	(.L_38 - .L_37)


	//   ....[0]....
	.align		4
.L_37:
        /*0068*/ 	.word	index@(vprintf)


	//----- nvinfo : EIATTR_MERCURY_ISA_VERSION
	.align		4
.L_38:
        /*006c*/ 	.byte	0x03, 0x5f
        /*006e*/ 	.short	0x0101


	//----- nvinfo : EIATTR_VRC_CTA_INIT_COUNT
	.align		4
        /*0070*/ 	.byte	0x02, 0x4a
	.zero		1
	.zero		1


	//----- nvinfo : EIATTR_SYSCALL_OFFSETS
	.align		4
        /*0074*/ 	.byte	0x04, 0x46
        /*0076*/ 	.short	(.L_40 - .L_39)


	//   ....[0]....
.L_39:
        /*0078*/ 	.word	0x00004100


	//----- nvinfo : EIATTR_EXIT_INSTR_OFFSETS
	.align		4
.L_40:
        /*007c*/ 	.byte	0x04, 0x1c
        /*007e*/ 	.short	(.L_42 - .L_41)


	//   ....[0]....
.L_41:
        /*0080*/ 	.word	0x00004110


	//----- nvinfo : EIATTR_CRS_STACK_SIZE
	.align		4
.L_42:
        /*0084*/ 	.byte	0x04, 0x1e
        /*0086*/ 	.short	(.L_44 - .L_43)
.L_43:
        /*0088*/ 	.word	0x00000000


	//----- nvinfo : EIATTR_CBANK_PARAM_SIZE
	.align		4
.L_44:
        /*008c*/ 	.byte	0x03, 0x19
        /*008e*/ 	.short	0x0024


	//----- nvinfo : EIATTR_PARAM_CBANK
	.align		4
        /*0090*/ 	.byte	0x04, 0x0a
        /*0092*/ 	.short	(.L_46 - .L_45)
	.align		4
.L_45:
        /*0094*/ 	.word	index@(.nv.constant0._Z3simP6RouterP10ChannelOutPiS3_i)
        /*0098*/ 	.short	0x0380
        /*009a*/ 	.short	0x0024


	//----- nvinfo : EIATTR_SW_WAR
	.align		4
.L_46:
        /*009c*/ 	.byte	0x04, 0x36
        /*009e*/ 	.short	(.L_48 - .L_47)
.L_47:
        /*00a0*/ 	.word	0x00000008
.L_48:


//--------------------- .nv.info._Z14g_router_transP6Routeri --------------------------
	.section	.nv.info._Z14g_router_transP6Routeri,"",@"SHT_CUDA_INFO"
	.sectionflags	@""
	.align	4


	//----- nvinfo : EIATTR_CUDA_API_VERSION
	.align		4
        /*0000*/ 	.byte	0x04, 0x37
        /*0002*/ 	.short	(.L_50 - .L_49)
.L_49:
        /*0004*/ 	.word	0x00000082


	//----- nvinfo : EIATTR_KPARAM_INFO
	.align		4
.L_50:
        /*0008*/ 	.byte	0x04, 0x17
        /*000a*/ 	.short	(.L_52 - .L_51)
.L_51:
        /*000c*/ 	.word	0x00000000
        /*0010*/ 	.short	0x0001
        /*0012*/ 	.short	0x0008
        /*0014*/ 	.byte	0x00, 0xf0, 0x11, 0x00


	//----- nvinfo : EIATTR_KPARAM_INFO
	.align		4
.L_52:
        /*0018*/ 	.byte	0x04, 0x17
        /*001a*/ 	.short	(.L_54 - .L_53)
.L_53:
        /*001c*/ 	.word	0x00000000
        /*0020*/ 	.short	0x0000
        /*0022*/ 	.short	0x0000
        /*0024*/ 	.byte	0x00, 0xf5, 0x21, 0x00


	//----- nvinfo : EIATTR_SPARSE_MMA_MASK
	.align		4
.L_54:
        /*0028*/ 	.byte	0x03, 0x50
        /*002a*/ 	.short	0x0000


	//----- nvinfo : EIATTR_MAXREG_COUNT
	.align		4
        /*002c*/ 	.byte	0x03, 0x1b
        /*002e*/ 	.short	0x00ff


	//----- nvinfo : EIATTR_MERCURY_ISA_VERSION
	.align		4
        /*0030*/ 	.byte	0x03, 0x5f
        /*0032*/ 	.short	0x0101


	//----- nvinfo : EIATTR_VRC_CTA_INIT_COUNT
	.align		4
        /*0034*/ 	.byte	0x02, 0x4a
	.zero		1
	.zero		1


	//----- nvinfo : EIATTR_EXIT_INSTR_OFFSETS
	.align		4
        /*0038*/ 	.byte	0x04, 0x1c
        /*003a*/ 	.short	(.L_56 - .L_55)


	//   ....[0]....
.L_55:
        /*003c*/ 	.word	0x00000070


	//   ....[1]....
        /*0040*/ 	.word	0x000008b0


	//----- nvinfo : EIATTR_CRS_STACK_SIZE
	.align		4
.L_56:
        /*0044*/ 	.byte	0x04, 0x1e
        /*0046*/ 	.short	(.L_58 - .L_57)
.L_57:
        /*0048*/ 	.word	0x00000000


	//----- nvinfo : EIATTR_CBANK_PARAM_SIZE
	.align		4
.L_58:
        /*004c*/ 	.byte	0x03, 0x19
        /*004e*/ 	.short	0x000c


	//----- nvinfo : EIATTR_PARAM_CBANK
	.align		4
        /*0050*/ 	.byte	0x04, 0x0a
        /*0052*/ 	.short	(.L_60 - .L_59)
	.align		4
.L_59:
        /*0054*/ 	.word	index@(.nv.constant0._Z14g_router_transP6Routeri)
        /*0058*/ 	.short	0x0380
        /*005a*/ 	.short	0x000c


	//----- nvinfo : EIATTR_SW_WAR
	.align		4
.L_60:
        /*005c*/ 	.byte	0x04, 0x36
        /*005e*/ 	.short	(.L_62 - .L_61)
.L_61:
        /*0060*/ 	.word	0x00000008
.L_62:


//--------------------- .nv.info._Z14g_router_arbitP6RouterP10ChannelOutPiS3_i --------------------------
	.section	.nv.info._Z14g_router_arbitP6RouterP10ChannelOutPiS3_i,"",@"SHT_CUDA_INFO"
	.sectionflags	@""
	.align	4


	//----- nvinfo : EIATTR_CUDA_API_VERSION
	.align		4
        /*0000*/ 	.byte	0x04, 0x37
        /*0002*/ 	.short	(.L_64 - .L_63)
.L_63:
        /*0004*/ 	.word	0x00000082


	//----- nvinfo : EIATTR_KPARAM_INFO
	.align		4
.L_64:
        /*0008*/ 	.byte	0x04, 0x17
        /*000a*/ 	.short	(.L_66 - .L_65)
.L_65:
        /*000c*/ 	.word	0x00000000
        /*0010*/ 	.short	0x0004
        /*0012*/ 	.short	0x0020
        /*0014*/ 	.byte	0x00, 0xf0, 0x11, 0x00


	//----- nvinfo : EIATTR_KPARAM_INFO
	.align		4
.L_66:
        /*0018*/ 	.byte	0x04, 0x17
        /*001a*/ 	.short	(.L_68 - .L_67)
.L_67:
        /*001c*/ 	.word	0x00000000
        /*0020*/ 	.short	0x0003
        /*0022*/ 	.short	0x0018
        /*0024*/ 	.byte	0x00, 0xf5, 0x21, 0x00


	//----- nvinfo : EIATTR_KPARAM_INFO
	.align		4
.L_68:
        /*0028*/ 	.byte	0x04, 0x17
        /*002a*/ 	.short	(.L_70 - .L_69)
.L_69:
        /*002c*/ 	.word	0x00000000
        /*0030*/ 	.short	0x0002
        /*0032*/ 	.short	0x0010
        /*0034*/ 	.byte	0x00, 0xf5, 0x21, 0x00


	//----- nvinfo : EIATTR_KPARAM_INFO
	.align		4
.L_70:
        /*0038*/ 	.byte	0x04, 0x17
        /*003a*/ 	.short	(.L_72 - .L_71)
.L_71:
        /*003c*/ 	.word	0x00000000
        /*0040*/ 	.short	0x0001
        /*0042*/ 	.short	0x0008
        /*0044*/ 	.byte	0x00, 0xf5, 0x21, 0x00


	//----- nvinfo : EIATTR_KPARAM_INFO
	.align		4
.L_72:
        /*0048*/ 	.byte	0x04, 0x17
        /*004a*/ 	.short	(.L_74 - .L_73)
.L_73:
        /*004c*/ 	.word	0x00000000
        /*0050*/ 	.short	0x0000
        /*0052*/ 	.short	0x0000
        /*0054*/ 	.byte	0x00, 0xf5, 0x21, 0x00


	//----- nvinfo : EIATTR_SPARSE_MMA_MASK
	.align		4
.L_74:
        /*0058*/ 	.byte	0x03, 0x50
        /*005a*/ 	.short	0x0000


	//----- nvinfo : EIATTR_MAXREG_COUNT
	.align		4
        /*005c*/ 	.byte	0x03, 0x1b
        /*005e*/ 	.short	0x00ff


	//----- nvinfo : EIATTR_NUM_BARRIERS
	.align		4
        /*0060*/ 	.byte	0x02, 0x4c
        /*0062*/ 	.byte	0x01
	.zero		1


	//----- nvinfo : EIATTR_MERCURY_ISA_VERSION
	.align		4
        /*0064*/ 	.byte	0x03, 0x5f
        /*0066*/ 	.short	0x0101


	//----- nvinfo : EIATTR_VRC_CTA_INIT_COUNT
	.align		4
        /*0068*/ 	.byte	0x02, 0x4a
	.zero		1
	.zero		1


	//----- nvinfo : EIATTR_EXIT_INSTR_OFFSETS
	.align		4
        /*006c*/ 	.byte	0x04, 0x1c
        /*006e*/ 	.short	(.L_76 - .L_75)


	//   ....[0]....
.L_75:
        /*0070*/ 	.word	0x000000f0


	//   ....[1]....
        /*0074*/ 	.word	0x00003730


	//----- nvinfo : EIATTR_CRS_STACK_SIZE
	.align		4
.L_76:
        /*0078*/ 	.byte	0x04, 0x1e
        /*007a*/ 	.short	(.L_78 - .L_77)
.L_77:
        /*007c*/ 	.word	0x00000000


	//----- nvinfo : EIATTR_CBANK_PARAM_SIZE
	.align		4
.L_78:
        /*0080*/ 	.byte	0x03, 0x19
        /*0082*/ 	.short	0x0024


	//----- nvinfo : EIATTR_PARAM_CBANK
	.align		4
        /*0084*/ 	.byte	0x04, 0x0a
        /*0086*/ 	.short	(.L_80 - .L_79)
	.align		4
.L_79:
        /*0088*/ 	.word	index@(.nv.constant0._Z14g_router_arbitP6RouterP10ChannelOutPiS3_i)
        /*008c*/ 	.short	0x0380
        /*008e*/ 	.short	0x0024


	//----- nvinfo : EIATTR_SW_WAR
	.align		4
.L_80:
        /*0090*/ 	.byte	0x04, 0x36
        /*0092*/ 	.short	(.L_82 - .L_81)
.L_81:
        /*0094*/ 	.word	0x00000008
.L_82:


//--------------------- .nv.info._Z5clearPiS_     --------------------------
	.section	.nv.info._Z5clearPiS_,"",@"SHT_CUDA_INFO"
	.sectionflags	@""
	.align	4


	//----- nvinfo : EIATTR_CUDA_API_VERSION
	.align		4
        /*0000*/ 	.byte	0x04, 0x37
        /*0002*/ 	.short	(.L_84 - .L_83)
.L_83:
        /*0004*/ 	.word	0x00000082


	//----- nvinfo : EIATTR_KPARAM_INFO
	.align		4
.L_84:
        /*0008*/ 	.byte	0x04, 0x17
        /*000a*/ 	.short	(.L_86 - .L_85)
.L_85:
        /*000c*/ 	.word	0x00000000
        /*0010*/ 	.short	0x0001
        /*0012*/ 	.short	0x0008
        /*0014*/ 	.byte	0x00, 0xf5, 0x21, 0x00


	//----- nvinfo : EIATTR_KPARAM_INFO
	.align		4
.L_86:
        /*0018*/ 	.byte	0x04, 0x17
        /*001a*/ 	.short	(.L_88 - .L_87)
.L_87:
        /*001c*/ 	.word	0x00000000
        /*0020*/ 	.short	0x0000
        /*0022*/ 	.short	0x0000
        /*0024*/ 	.byte	0x00, 0xf5, 0x21, 0x00


	//----- nvinfo : EIATTR_SPARSE_MMA_MASK
	.align		4
.L_88:
        /*0028*/ 	.byte	0x03, 0x50
        /*002a*/ 	.short	0x0000


	//----- nvinfo : EIATTR_MAXREG_COUNT
	.align		4
        /*002c*/ 	.byte	0x03, 0x1b
        /*002e*/ 	.short	0x00ff


	//----- nvinfo : EIATTR_MERCURY_ISA_VERSION
	.align		4
        /*0030*/ 	.byte	0x03, 0x5f
        /*0032*/ 	.short	0x0101


	//----- nvinfo : EIATTR_VRC_CTA_INIT_COUNT
	.align		4
        /*0034*/ 	.byte	0x02, 0x4a
	.zero		1
	.zero		1


	//----- nvinfo : EIATTR_EXIT_INSTR_OFFSETS
	.align		4
        /*0038*/ 	.byte	0x04, 0x1c
        /*003a*/ 	.short	(.L_90 - .L_89)


	//   ....[0]....
.L_89:
        /*003c*/ 	.word	0x00000070


	//----- nvinfo : EIATTR_CBANK_PARAM_SIZE
	.align		4
.L_90:
        /*0040*/ 	.byte	0x03, 0x19
        /*0042*/ 	.short	0x0010


	//----- nvinfo : EIATTR_PARAM_CBANK
	.align		4
        /*0044*/ 	.byte	0x04, 0x0a
        /*0046*/ 	.short	(.L_92 - .L_91)
	.align		4
.L_91:
        /*0048*/ 	.word	index@(.nv.constant0._Z5clearPiS_)
        /*004c*/ 	.short	0x0380
        /*004e*/ 	.short	0x0010


	//----- nvinfo : EIATTR_SW_WAR
	.align		4
.L_92:
        /*0050*/ 	.byte	0x04, 0x36
        /*0052*/ 	.short	(.L_94 - .L_93)
.L_93:
        /*0054*/ 	.word	0x00000008
.L_94:


//--------------------- .nv.callgraph             --------------------------
	.section	.nv.callgraph,"",@"SHT_CUDA_CALLGRAPH"
	.align	4
	.sectionentsize	8
	.align		4
        /*0000*/ 	.word	0x00000000
	.align		4
        /*0004*/ 	.word	0xffffffff
	.align		4
        /*0008*/ 	.word	index@(_Z3simP6RouterP10ChannelOutPiS3_i)
	.align		4
        /*000c*/ 	.word	index@(vprintf)
	.align		4
        /*0010*/ 	.word	0x00000000
	.align		4
        /*0014*/ 	.word	0xfffffffe
	.align		4
        /*0018*/ 	.word	0x00000000
	.align		4
        /*001c*/ 	.word	0xfffffffd
	.align		4
        /*0020*/ 	.word	0x00000000
	.align		4
        /*0024*/ 	.word	0xfffffffc


//--------------------- .nv.constant4             --------------------------
	.section	.nv.constant4,"a",@progbits
	.align	8
	.align		8
.nv.constant4:
        /*0000*/ 	.dword	vprintf
	.align		8
        /*0008*/ 	.dword	$str


//--------------------- .text._Z3simP6RouterP10ChannelOutPiS3_i --------------------------
	.section	.text._Z3simP6RouterP10ChannelOutPiS3_i,"ax",@progbits
	.align	128
        .global         _Z3simP6RouterP10ChannelOutPiS3_i
        .type           _Z3simP6RouterP10ChannelOutPiS3_i,@function
        .size           _Z3simP6RouterP10ChannelOutPiS3_i,(.L_x_120 - _Z3simP6RouterP10ChannelOutPiS3_i)
        .other          _Z3simP6RouterP10ChannelOutPiS3_i,@"STO_CUDA_ENTRY STV_DEFAULT"
_Z3simP6RouterP10ChannelOutPiS3_i:
.text._Z3simP6RouterP10ChannelOutPiS3_i:
[----:B------:R-:W0:Y:S01]  /*0000*/  LDC R1, c[0x0][0x37c] ;  /* 0x0000df00ff017b82 */ /* 0x000e220000000800 */
[----:B------:R-:W1:Y:S01]  /*0010*/  S2R R10, SR_CTAID.X ;  /* 0x00000000000a7919 */ /* 0x000e620000002500 */
[----:B------:R-:W2:Y:S01]  /*0020*/  LDCU UR4, c[0x0][0x2f8] ;  /* 0x00005f00ff0477ac */ /* 0x000ea20008000800 */
[----:B0-----:R-:W-:Y:S01]  /*0030*/  VIADD R1, R1, 0xfffffff8 ;  /* 0xfffffff801017836 */ /* 0x001fe20000000000 */
[----:B------:R-:W1:Y:S01]  /*0040*/  S2R R3, SR_TID.X ;  /* 0x0000000000037919 */ /* 0x000e620000002100 */
[----:B------:R-:W0:Y:S01]  /*0050*/  LDCU UR8, c[0x0][0x2fc] ;  /* 0x00005f80ff0877ac */ /* 0x000e220008000800 */
[----:B------:R-:W3:Y:S01]  /*0060*/  LDCU UR9, c[0x0][0x360] ;  /* 0x00006c00ff0977ac */ /* 0x000ee20008000800 */
[----:B------:R-:W3:Y:S01]  /*0070*/  LDCU UR5, c[0x0][0x370] ;  /* 0x00006e00ff0577ac */ /* 0x000ee20008000800 */
[----:B------:R-:W4:Y:S01]  /*0080*/  LDCU.64 UR6, c[0x0][0x358] ;  /* 0x00006b00ff0677ac */ /* 0x000f220008000a00 */
[----:B--2---:R-:W-:Y:S01]  /*0090*/  IADD3 R6, P0, PT, R1, UR4, RZ ;  /* 0x0000000401067c10 */ /* 0x004fe2000ff1e0ff */
[----:B------:R-:W-:-:S04]  /*00a0*/  UMOV UR4, URZ ;  /* 0x000000ff00047c82 */ /* 0x000fc80008000000 */
[----:B0-----:R-:W-:Y:S01]  /*00b0*/  IMAD.X R7, RZ, RZ, UR8, P0 ;  /* 0x00000008ff077e24 */ /* 0x001fe200080e06ff */
[----:B---3--:R-:W-:Y:S02]  /*00c0*/  UIMAD UR5, UR9, UR5, URZ ;  /* 0x00000005090572a4 */ /* 0x008fe4000f8e02ff */
[----:B-1--4-:R-:W-:-:S10]  /*00d0*/  IMAD R10, R10, UR9, R3 ;  /* 0x000000090a0a7c24 */ /* 0x012fd4000f8e0203 */
.L_x_59:
[----:B------:R-:W0:Y:S01]  /*00e0*/  LDC.64 R2, c[0x0][0x390] ;  /* 0x0000e400ff027b82 */ /* 0x000e220000000a00 */
[----:B-1----:R-:W1:Y:S01]  /*00f0*/  LDCU UR8, c[0x0][0x3a0] ;  /* 0x00007400ff0877ac */ /* 0x002e620008000800 */
[----:B--234-:R-:W-:Y:S01]  /*0100*/  IMAD.MOV.U32 R9, RZ, RZ, 0x1 ;  /* 0x00000001ff097424 */ /* 0x01cfe200078e00ff */
[----:B------:R-:W-:Y:S01]  /*0110*/  BSSY.RECONVERGENT B0, `(.L_x_0) ;  /* 0x000036b000007945 */ /* 0x000fe20003800200 */
[----:B------:R-:W-:Y:S01]  /*0120*/  IMAD.U32 R0, RZ, RZ, UR4 ;  /* 0x00000004ff007e24 */ /* 0x000fe2000f8e00ff */
[----:B------:R-:W2:Y:S03]  /*0130*/  LDCU UR9, c[0x0][0x3a0] ;  /* 0x00007400ff0977ac */ /* 0x000ea60008000800 */
[----:B------:R-:W3:Y:S01]  /*0140*/  LDC.64 R4, c[0x0][0x398] ;  /* 0x0000e600ff047b82 */ /* 0x000ee20000000a00 */
[----:B-1----:R-:W-:-:S04]  /*0150*/  MOV R11, UR8 ;  /* 0x00000008000b7c02 */ /* 0x002fc80008000f00 */
[----:B------:R-:W-:Y:S01]  /*0160*/  ISETP.GE.AND P0, PT, R10, R11, PT ;  /* 0x0000000b0a00720c */ /* 0x000fe20003f06270 */
[----:B0-----:R0:W-:Y:S04]  /*0170*/  STG.E desc[UR6][R2.64], R9 ;  /* 0x0000000902007986 */ /* 0x0011e8000c101906 */
[----:B---3--:R0:W-:Y:S08]  /*0180*/  STG.E desc[UR6][R4.64], RZ ;  /* 0x000000ff04007986 */ /* 0x0081f0000c101906 */
[----:B--2---:R-:W-:Y:S05]  /*0190*/  @P0 BRA `(.L_x_1) ;  /* 0x0000003400880947 */ /* 0x004fea0003800000 */
[----:B0-----:R-:W0:Y:S01]  /*01a0*/  LDC.64 R2, c[0x0][0x388] ;  /* 0x0000e200ff027b82 */ /* 0x001e220000000a00 */
[----:B------:R-:W-:-:S07]  /*01b0*/  IMAD.MOV.U32 R12, RZ, RZ, R10 ;  /* 0x000000ffff0c7224 */ /* 0x000fce00078e000a */
[----:B------:R-:W1:Y:S02]  /*01c0*/  LDC.64 R4, c[0x0][0x380] ;  /* 0x0000e000ff047b82 */ /* 0x000e640000000a00 */
.L_x_47:
[----:B01234-:R-:W-:-:S05]  /*01d0*/  IMAD.WIDE R8, R12, 0x128, R4 ;  /* 0x000001280c087825 */ /* 0x01ffca00078e0204 */
[----:B------:R-:W2:Y:S01]  /*01e0*/  LDG.E R13, desc[UR6][R8.64+0xc8] ;  /* 0x0000c806080d7981 */ /* 0x000ea2000c1e1900 */
[----:B------:R-:W-:Y:S01]  /*01f0*/  IMAD.U32 R11, RZ, RZ, UR9 ;  /* 0x00000009ff0b7e24 */ /* 0x000fe2000f8e00ff */
[----:B------:R-:W-:Y:S01]  /*0200*/  IADD3 R12, PT, PT, R12, UR5, RZ ;  /* 0x000000050c0c7c10 */ /* 0x000fe2000fffe0ff */
[----:B------:R-:W-:Y:S03]  /*0210*/  BSSY.RECONVERGENT B1, `(.L_x_2) ;  /* 0x00000ad000017945 */ /* 0x000fe60003800200 */
[----:B------:R-:W-:Y:S02]  /*0220*/  ISETP.GE.AND P1, PT, R12, R11, PT ;  /* 0x0000000b0c00720c */ /* 0x000fe40003f26270 */
[----:B--2---:R-:W-:-:S13]  /*0230*/  ISETP.GE.AND P0, PT, R13, 0x1, PT ;  /* 0x000000010d00780c */ /* 0x004fda0003f06270 */
[----:B------:R-:W-:Y:S05]  /*0240*/  @!P0 BRA `(.L_x_3) ;  /* 0x0000000800a48947 */ /* 0x000fea0003800000 */
[----:B------:R-:W1:Y:S02]  /*0250*/  LDC.64 R16, c[0x0][0x390] ;  /* 0x0000e400ff107b82 */ /* 0x000e640000000a00 */
[----:B-1----:R1:W-:Y:S04]  /*0260*/  STG.E desc[UR6][R16.64], RZ ;  /* 0x000000ff10007986 */ /* 0x0023e8000c101906 */
[----:B------:R-:W2:Y:S04]  /*0270*/  LDG.E R13, desc[UR6][R8.64+0xd8] ;  /* 0x0000d806080d7981 */ /* 0x000ea8000c1e1900 */
[----:B------:R-:W3:Y:S01]  /*0280*/  LDG.E R19, desc[UR6][R8.64] ;  /* 0x0000000608137981 */ /* 0x000ee2000c1e1900 */
[----:B--2---:R-:W-:-:S06]  /*0290*/  IMAD.WIDE R14, R13, 0x8, R8 ;  /* 0x000000080d0e7825 */ /* 0x004fcc00078e0208 */
[----:B------:R-:W2:Y:S04]  /*02a0*/  LDG.E.64 R14, desc[UR6][R14.64+0x28] ;  /* 0x000028060e0e7981 */ /* 0x000ea8000c1e1b00 */
[----:B--2---:R-:W3:Y:S02]  /*02b0*/  LD.E R18, desc[UR6][R14.64] ;  /* 0x000000060e127980 */ /* 0x004ee4000c101900 */
[----:B---3--:R-:W-:-:S13]  /*02c0*/  ISETP.GT.AND P0, PT, R18, R19, PT ;  /* 0x000000131200720c */ /* 0x008fda0003f04270 */
[----:B-1----:R-:W-:Y:S05]  /*02d0*/  @!P0 BRA `(.L_x_4) ;  /* 0x0000000000808947 */ /* 0x002fea0003800000 */
[----:B------:R-:W2:Y:S02]  /*02e0*/  LDG.E R13, desc[UR6][R8.64+0x8] ;  /* 0x00000806080d7981 */ /* 0x000ea4000c1e1900 */
[----:B--2---:R-:W-:-:S04]  /*02f0*/  IMAD.SHL.U32 R13, R13, 0x4, RZ ;  /* 0x000000040d0d7824 */ /* 0x004fc800078e00ff */
[----:B0-----:R-:W-:-:S05]  /*0300*/  IMAD.WIDE R18, R13, 0x10, R2 ;  /* 0x000000100d127825 */ /* 0x001fca00078e0202 */
[----:B------:R-:W2:Y:S02]  /*0310*/  LDG.E.64 R16, desc[UR6][R18.64+0x10] ;  /* 0x0000100612107981 */ /* 0x000ea4000c1e1b00 */
[----:B--2---:R-:W-:-:S04]  /*0320*/  ISETP.NE.U32.AND P0, PT, R16, RZ, PT ;  /* 0x000000ff1000720c */ /* 0x004fc80003f05070 */
[----:B------:R-:W-:-:S13]  /*0330*/  ISETP.NE.AND.EX P0, PT, R17, RZ, PT, P0 ;  /* 0x000000ff1100720c */ /* 0x000fda0003f05300 */
[----:B------:R-:W-:Y:S05]  /*0340*/  @P0 BRA `(.L_x_3) ;  /* 0x0000000800640947 */ /* 0x000fea0003800000 */
[----:B------:R-:W2:Y:S02]  /*0350*/  LDG.E R13, desc[UR6][R8.64+0xfc] ;  /* 0x0000fc06080d7981 */ /* 0x000ea4000c1e1900 */
[----:B--2---:R-:W-:-:S13]  /*0360*/  ISETP.GE.AND P0, PT, R13, 0x1, PT ;  /* 0x000000010d00780c */ /* 0x004fda0003f06270 */
[----:B------:R-:W-:Y:S05]  /*0370*/  @!P0 BRA `(.L_x_3) ;  /* 0x0000000800588947 */ /* 0x000fea0003800000 */
[----:B------:R0:W-:Y:S04]  /*0380*/  STG.E.64 desc[UR6][R18.64+0x10], R14 ;  /* 0x0000100e12007986 */ /* 0x0001e8000c101b06 */
[----:B------:R-:W2:Y:S04]  /*0390*/  LDG.E R16, desc[UR6][R8.64+0xd8] ;  /* 0x0000d80608107981 */ /* 0x000ea8000c1e1900 */
[----:B------:R-:W3:Y:S04]  /*03a0*/  LDG.E R24, desc[UR6][R8.64+0x8] ;  /* 0x0000080608187981 */ /* 0x000ee8000c1e1900 */
[----:B------:R-:W4:Y:S04]  /*03b0*/  LDG.E R13, desc[UR6][R8.64+0xfc] ;  /* 0x0000fc06080d7981 */ /* 0x000f28000c1e1900 */
[----:B------:R-:W5:Y:S01]  /*03c0*/  LDG.E R23, desc[UR6][R8.64+0xc8] ;  /* 0x0000c80608177981 */ /* 0x000f62000c1e1900 */
[----:B0-----:R-:W-:-:S02]  /*03d0*/  HFMA2 R19, -RZ, RZ, 0, 5.9604644775390625e-08 ;  /* 0x00000001ff137431 */ /* 0x001fc400000001ff */
[----:B--2---:R-:W-:Y:S02]  /*03e0*/  VIADD R20, R16, 0x1 ;  /* 0x0000000110147836 */ /* 0x004fe40000000000 */
[----:B------:R-:W0:Y:S02]  /*03f0*/  LDC.64 R16, c[0x0][0x398] ;  /* 0x0000e600ff107b82 */ /* 0x000e240000000a00 */
[----:B------:R-:W-:-:S04]  /*0400*/  IMAD.HI R21, R20, 0x66666667, RZ ;  /* 0x6666666714157827 */ /* 0x000fc800078e02ff */
[----:B---3--:R-:W-:Y:S01]  /*0410*/  IMAD.SHL.U32 R25, R24, 0x4, RZ ;  /* 0x0000000418197824 */ /* 0x008fe200078e00ff */
[----:B------:R-:W-:Y:S01]  /*0420*/  SHF.R.S32.HI R22, RZ, 0x1, R21 ;  /* 0x00000001ff167819 */ /* 0x000fe20000011415 */
[----:B----4-:R-:W-:Y:S02]  /*0430*/  VIADD R13, R13, 0xffffffff ;  /* 0xffffffff0d0d7836 */ /* 0x010fe40000000000 */
[----:B-----5:R-:W-:Y:S01]  /*0440*/  VIADD R23, R23, 0xffffffff ;  /* 0xffffffff17177836 */ /* 0x020fe20000000000 */
[----:B------:R-:W-:Y:S01]  /*0450*/  LEA.HI R21, R21, R22, RZ, 0x1 ;  /* 0x0000001615157211 */ /* 0x000fe200078f08ff */
[----:B------:R-:W-:Y:S01]  /*0460*/  IMAD.WIDE R14, R25, 0x10, R2 ;  /* 0x00000010190e7825 */ /* 0x000fe200078e0202 */
[----:B------:R1:W-:Y:S03]  /*0470*/  STG.E desc[UR6][R8.64+0xfc], R13 ;  /* 0x0000fc0d08007986 */ /* 0x0003e6000c101906 */
[----:B------:R-:W-:Y:S01]  /*0480*/  IMAD R21, R21, -0x5, R20 ;  /* 0xfffffffb15157824 */ /* 0x000fe200078e0214 */
[----:B------:R1:W-:Y:S04]  /*0490*/  STG.E desc[UR6][R8.64+0xc8], R23 ;  /* 0x0000c81708007986 */ /* 0x0003e8000c101906 */
[----:B------:R1:W-:Y:S04]  /*04a0*/  STG.E desc[UR6][R8.64+0xd8], R21 ;  /* 0x0000d81508007986 */ /* 0x0003e8000c101906 */
[----:B------:R1:W-:Y:S04]  /*04b0*/  STG.E desc[UR6][R14.64+0x8], R19 ;  /* 0x000008130e007986 */ /* 0x0003e8000c101906 */
[----:B0-----:R1:W-:Y:S01]  /*04c0*/  STG.E desc[UR6][R16.64], R19 ;  /* 0x0000001310007986 */ /* 0x0013e2000c101906 */
[----:B------:R-:W-:Y:S05]  /*04d0*/  BRA `(.L_x_3) ;  /* 0x0000000800007947 */ /* 0x000fea0003800000 */
.L_x_4:
[----:B------:R-:W-:-:S13]  /*04e0*/  ISETP.GE.AND P0, PT, R18, R19, PT ;  /* 0x000000131200720c */ /* 0x000fda0003f06270 */
[----:B------:R-:W-:Y:S05]  /*04f0*/  @P0 BRA `(.L_x_5) ;  /* 0x0000000000800947 */ /* 0x000fea0003800000 */
        /* <DEDUP_REMOVED lines=15> */
[----:B0-----:R-:W-:Y:S01]  /*05f0*/  IMAD.MOV.U32 R19, RZ, RZ, 0x1 ;  /* 0x00000001ff137424 */ /* 0x001fe200078e00ff */
[----:B--2---:R-:W-:-:S02]  /*0600*/  IADD3 R20, PT, PT, R16, 0x1, RZ ;  /* 0x0000000110147810 */ /* 0x004fc40007ffe0ff */
[----:B------:R-:W0:Y:S01]  /*0610*/  LDC.64 R16, c[0x0][0x398] ;  /* 0x0000e600ff107b82 */ /* 0x000e220000000a00 */
[----:B---3--:R-:W-:Y:S02]  /*0620*/  IMAD.SHL.U32 R25, R24, 0x4, RZ ;  /* 0x0000000418197824 */ /* 0x008fe400078e00ff */
[----:B------:R-:W-:-:S04]  /*0630*/  IMAD.HI R21, R20, 0x66666667, RZ ;  /* 0x6666666714157827 */ /* 0x000fc800078e02ff */
[----:B----4-:R-:W-:Y:S01]  /*0640*/  VIADD R13, R13, 0xffffffff ;  /* 0xffffffff0d0d7836 */ /* 0x010fe20000000000 */
[----:B------:R-:W-:Y:S01]  /*0650*/  SHF.R.S32.HI R22, RZ, 0x1, R21 ;  /* 0x00000001ff167819 */ /* 0x000fe20000011415 */
[----:B------:R-:W-:Y:S01]  /*0660*/  IMAD.WIDE R14, R25, 0x10, R2 ;  /* 0x00000010190e7825 */ /* 0x000fe200078e0202 */
[----:B-----5:R-:W-:Y:S02]  /*0670*/  IADD3 R23, PT, PT, R23, -0x1, RZ ;  /* 0xffffffff17177810 */ /* 0x020fe40007ffe0ff */
[----:B------:R-:W-:Y:S01]  /*0680*/  LEA.HI R21, R21, R22, RZ, 0x1 ;  /* 0x0000001615157211 */ /* 0x000fe200078f08ff */
[----:B------:R1:W-:Y:S04]  /*0690*/  STG.E desc[UR6][R8.64+0xf8], R13 ;  /* 0x0000f80d08007986 */ /* 0x0003e8000c101906 */
[----:B------:R-:W-:Y:S01]  /*06a0*/  IMAD R21, R21, -0x5, R20 ;  /* 0xfffffffb15157824 */ /* 0x000fe200078e0214 */
[----:B------:R1:W-:Y:S04]  /*06b0*/  STG.E desc[UR6][R8.64+0xc8], R23 ;  /* 0x0000c81708007986 */ /* 0x0003e8000c101906 */
[----:B------:R1:W-:Y:S04]  /*06c0*/  STG.E desc[UR6][R8.64+0xd8], R21 ;  /* 0x0000d81508007986 */ /* 0x0003e8000c101906 */
[----:B------:R1:W-:Y:S04]  /*06d0*/  STG.E desc[UR6][R14.64+0x8], R19 ;  /* 0x000008130e007986 */ /* 0x0003e8000c101906 */
[----:B0-----:R1:W-:Y:S01]  /*06e0*/  STG.E desc[UR6][R16.64], R19 ;  /* 0x0000001310007986 */ /* 0x0013e2000c101906 */
[----:B------:R-:W-:Y:S05]  /*06f0*/  BRA `(.L_x_3) ;  /* 0x0000000400787947 */ /* 0x000fea0003800000 */
.L_x_5:
[----:B------:R-:W2:Y:S04]  /*0700*/  LD.E R16, desc[UR6][R14.64+0x4] ;  /* 0x000004060e107980 */ /* 0x000ea8000c101900 */
[----:B------:R-:W2:Y:S02]  /*0710*/  LDG.E R17, desc[UR6][R8.64+0x4] ;  /* 0x0000040608117981 */ /* 0x000ea4000c1e1900 */
[----:B--2---:R-:W-:-:S13]  /*0720*/  ISETP.GT.AND P0, PT, R16, R17, PT ;  /* 0x000000111000720c */ /* 0x004fda0003f04270 */
[----:B------:R-:W-:Y:S05]  /*0730*/  @!P0 BRA `(.L_x_6) ;  /* 0x0000000000808947 */ /* 0x000fea0003800000 */
        /* <DEDUP_REMOVED lines=32> */
.L_x_6:
        /* <DEDUP_REMOVED lines=34> */
.L_x_7:
[----:B------:R-:W2:Y:S02]  /*0b60*/  LDG.E.64 R16, desc[UR6][R8.64+0x20] ;  /* 0x0000200608107981 */ /* 0x000ea4000c1e1b00 */
[----:B--2---:R-:W-:-:S04]  /*0b70*/  ISETP.NE.U32.AND P0, PT, R16, RZ, PT ;  /* 0x000000ff1000720c */ /* 0x004fc80003f05070 */
[----:B------:R-:W-:-:S13]  /*0b80*/  ISETP.NE.AND.EX P0, PT, R17, RZ, PT, P0 ;  /* 0x000000ff1100720c */ /* 0x000fda0003f05300 */
[----:B------:R-:W2:Y:S04]  /*0b90*/  @!P0 LDG.E R21, desc[UR6][R8.64+0x8] ;  /* 0x0000080608158981 */ /* 0x000ea8000c1e1900 */
[----:B------:R-:W3:Y:S01]  /*0ba0*/  @!P0 LDG.E R20, desc[UR6][R8.64+0xc8] ;  /* 0x0000c80608148981 */ /* 0x000ee2000c1e1900 */
[----:B------:R-:W-:Y:S01]  /*0bb0*/  @!P0 VIADD R13, R13, 0x1 ;  /* 0x000000010d0d8836 */ /* 0x000fe20000000000 */
[----:B------:R-:W1:Y:S01]  /*0bc0*/  @!P0 LDC.64 R16, c[0x0][0x398] ;  /* 0x0000e600ff108b82 */ /* 0x000e620000000a00 */
[----:B------:R-:W-:Y:S01]  /*0bd0*/  @!P0 IMAD.MOV.U32 R25, RZ, RZ, 0x1 ;  /* 0x00000001ff198424 */ /* 0x000fe200078e00ff */
[----:B------:R4:W-:Y:S01]  /*0be0*/  @!P0 STG.E.64 desc[UR6][R8.64+0x20], R14 ;  /* 0x0000200e08008986 */ /* 0x0009e2000c101b06 */
[----:B------:R-:W-:-:S05]  /*0bf0*/  @!P0 IMAD.HI R18, R13, 0x66666667, RZ ;  /* 0x666666670d128827 */ /* 0x000fca00078e02ff */
[----:B------:R-:W-:-:S04]  /*0c00*/  @!P0 SHF.R.S32.HI R19, RZ, 0x1, R18 ;  /* 0x00000001ff138819 */ /* 0x000fc80000011412 */
[----:B------:R-:W-:-:S05]  /*0c10*/  @!P0 LEA.HI R18, R18, R19, RZ, 0x1 ;  /* 0x0000001312128211 */ /* 0x000fca00078f08ff */
[----:B------:R-:W-:-:S05]  /*0c20*/  @!P0 IMAD R13, R18, -0x5, R13 ;  /* 0xfffffffb120d8824 */ /* 0x000fca00078e020d */
[----:B------:R4:W-:Y:S01]  /*0c30*/  @!P0 STG.E desc[UR6][R8.64+0xd8], R13 ;  /* 0x0000d80d08008986 */ /* 0x0009e2000c101906 */
[----:B--2---:R-:W-:Y:S01]  /*0c40*/  @!P0 IMAD.SHL.U32 R19, R21, 0x4, RZ ;  /* 0x0000000415138824 */ /* 0x004fe200078e00ff */
[----:B---3--:R-:W-:-:S03]  /*0c50*/  @!P0 IADD3 R23, PT, PT, R20, -0x1, RZ ;  /* 0xffffffff14178810 */ /* 0x008fc60007ffe0ff */
[----:B0-----:R-:W-:Y:S02]  /*0c60*/  @!P0 IMAD.WIDE R18, R19, 0x10, R2 ;  /* 0x0000001013128825 */ /* 0x001fe400078e0202 */
[----:B------:R4:W-:Y:S04]  /*0c70*/  @!P0 STG.E desc[UR6][R8.64+0xc8], R23 ;  /* 0x0000c81708008986 */ /* 0x0009e8000c101906 */
[----:B------:R4:W-:Y:S04]  /*0c80*/  @!P0 STG.E desc[UR6][R18.64+0x8], R25 ;  /* 0x0000081912008986 */ /* 0x0009e8000c101906 */
[----:B-1----:R4:W-:Y:S04]  /*0c90*/  @!P0 STG.E desc[UR6][R16.64], R25 ;  /* 0x0000001910008986 */ /* 0x0029e8000c101906 */
[----:B------:R-:W2:Y:S02]  /*0ca0*/  @P0 LDG.E R20, desc[UR6][R8.64+0x8] ;  /* 0x0000080608140981 */ /* 0x000ea4000c1e1900 */
[----:B--2---:R-:W-:-:S04]  /*0cb0*/  @P0 IMAD.SHL.U32 R21, R20, 0x4, RZ ;  /* 0x0000000414150824 */ /* 0x004fc800078e00ff */
[----:B------:R-:W-:-:S05]  /*0cc0*/  @P0 IMAD.WIDE R20, R21, 0x10, R2 ;  /* 0x0000001015140825 */ /* 0x000fca00078e0202 */
[----:B------:R4:W-:Y:S02]  /*0cd0*/  @P0 STG.E desc[UR6][R20.64+0x8], RZ ;  /* 0x000008ff14000986 */ /* 0x0009e4000c101906 */
.L_x_3:
[----:B------:R-:W-:Y:S05]  /*0ce0*/  BSYNC.RECONVERGENT B1 ;  /* 0x0000000000017941 */ /* 0x000fea0003800200 */
.L_x_2:
[----:B-1234-:R-:W2:Y:S01]  /*0cf0*/  LDG.E R13, desc[UR6][R8.64+0xcc] ;  /* 0x0000cc06080d7981 */ /* 0x01eea2000c1e1900 */
[----:B------:R-:W-:Y:S01]  /*0d00*/  BSSY.RECONVERGENT B1, `(.L_x_8) ;  /* 0x00000ac000017945 */ /* 0x000fe20003800200 */
        /* <DEDUP_REMOVED lines=26> */
[----:B0-----:R-:W-:-:S02]  /*0eb0*/  IMAD.MOV.U32 R19, RZ, RZ, 0x1 ;  /* 0x00000001ff137424 */ /* 0x001fc400078e00ff */
[----:B--2---:R-:W-:Y:S02]  /*0ec0*/  VIADD R20, R16, 0x1 ;  /* 0x0000000110147836 */ /* 0x004fe40000000000 */
[----:B------:R-:W0:Y:S02]  /*0ed0*/  LDC.64 R16, c[0x0][0x398] ;  /* 0x0000e600ff107b82 */ /* 0x000e240000000a00 */
[----:B------:R-:W-:Y:S01]  /*0ee0*/  IMAD.HI R21, R20, 0x66666667, RZ ;  /* 0x6666666714157827 */ /* 0x000fe200078e02ff */
[----:B---3--:R-:W-:-:S03]  /*0ef0*/  SHF.L.U32 R25, R24, 0x2, RZ ;  /* 0x0000000218197819 */ /* 0x008fc600000006ff */
[----:B----4-:R-:W-:Y:S01]  /*0f00*/  VIADD R13, R13, 0xffffffff ;  /* 0xffffffff0d0d7836 */ /* 0x010fe20000000000 */
[----:B------:R-:W-:Y:S01]  /*0f10*/  SHF.R.S32.HI R22, RZ, 0x1, R21 ;  /* 0x00000001ff167819 */ /* 0x000fe20000011415 */
[----:B------:R-:W-:-:S03]  /*0f20*/  IMAD.WIDE R14, R25, 0x10, R2 ;  /* 0x00000010190e7825 */ /* 0x000fc600078e0202 */
[----:B------:R-:W-:Y:S01]  /*0f30*/  LEA.HI R21, R21, R22, RZ, 0x1 ;  /* 0x0000001615157211 */ /* 0x000fe200078f08ff */
[----:B-----5:R-:W-:Y:S01]  /*0f40*/  VIADD R23, R23, 0xffffffff ;  /* 0xffffffff17177836 */ /* 0x020fe20000000000 */
[----:B------:R1:W-:Y:S03]  /*0f50*/  STG.E desc[UR6][R8.64+0xfc], R13 ;  /* 0x0000fc0d08007986 */ /* 0x0003e6000c101906 */
[----:B------:R-:W-:Y:S01]  /*0f60*/  IMAD R21, R21, -0x5, R20 ;  /* 0xfffffffb15157824 */ /* 0x000fe200078e0214 */
[----:B------:R1:W-:Y:S04]  /*0f70*/  STG.E desc[UR6][R8.64+0xcc], R23 ;  /* 0x0000cc1708007986 */ /* 0x0003e8000c101906 */
[----:B------:R1:W-:Y:S04]  /*0f80*/  STG.E desc[UR6][R8.64+0xdc], R21 ;  /* 0x0000dc1508007986 */ /* 0x0003e8000c101906 */
[----:B------:R1:W-:Y:S04]  /*0f90*/  STG.E desc[UR6][R14.64+0x18], R19 ;  /* 0x000018130e007986 */ /* 0x0003e8000c101906 */
[----:B0-----:R1:W-:Y:S01]  /*0fa0*/  STG.E desc[UR6][R16.64], R19 ;  /* 0x0000001310007986 */ /* 0x0013e2000c101906 */
[----:B------:R-:W-:Y:S05]  /*0fb0*/  BRA `(.L_x_9) ;  /* 0x0000000800007947 */ /* 0x000fea0003800000 */
.L_x_10:
[----:B------:R-:W-:-:S13]  /*0fc0*/  ISETP.GE.AND P0, PT, R18, R19, PT ;  /* 0x000000131200720c */ /* 0x000fda0003f06270 */
[----:B------:R-:W-:Y:S05]  /*0fd0*/  @P0 BRA `(.L_x_11) ;  /* 0x0000000000800947 */ /* 0x000fea0003800000 */
[----:B------:R-:W2:Y:S02]  /*0fe0*/  LDG.E R13, desc[UR6][R8.64+0x8] ;  /* 0x00000806080d7981 */ /* 0x000ea4000c1e1900 */
[----:B--2---:R-:W-:-:S05]  /*0ff0*/  SHF.L.U32 R13, R13, 0x2, RZ ;  /* 0x000000020d0d7819 */ /* 0x004fca00000006ff */
        /* <DEDUP_REMOVED lines=16> */
[----:B------:R-:W-:-:S04]  /*1100*/  IMAD.HI R21, R20, 0x66666667, RZ ;  /* 0x6666666714157827 */ /* 0x000fc800078e02ff */
[----:B---3--:R-:W-:Y:S01]  /*1110*/  IMAD.SHL.U32 R25, R24, 0x4, RZ ;  /* 0x0000000418197824 */ /* 0x008fe200078e00ff */
[----:B------:R-:W-:Y:S02]  /*1120*/  SHF.R.S32.HI R22, RZ, 0x1, R21 ;  /* 0x00000001ff167819 */ /* 0x000fe40000011415 */
[----:B----4-:R-:W-:Y:S01]  /*1130*/  IADD3 R13, PT, PT, R13, -0x1, RZ ;  /* 0xffffffff0d0d7810 */ /* 0x010fe20007ffe0ff */
[----:B-----5:R-:W-:Y:S01]  /*1140*/  VIADD R23, R23, 0xffffffff ;  /* 0xffffffff17177836 */ /* 0x020fe20000000000 */
[----:B------:R-:W-:Y:S01]  /*1150*/  LEA.HI R21, R21, R22, RZ, 0x1 ;  /* 0x0000001615157211 */ /* 0x000fe200078f08ff */
[----:B------:R-:W-:Y:S02]  /*1160*/  IMAD.WIDE R14, R25, 0x10, R2 ;  /* 0x00000010190e7825 */ /* 0x000fe400078e0202 */
[----:B------:R3:W-:Y:S02]  /*1170*/  STG.E desc[UR6][R8.64+0xf8], R13 ;  /* 0x0000f80d08007986 */ /* 0x0007e4000c101906 */
[----:B------:R-:W-:-:S02]  /*1180*/  IMAD R21, R21, -0x5, R20 ;  /* 0xfffffffb15157824 */ /* 0x000fc400078e0214 */
[----:B------:R3:W-:Y:S04]  /*1190*/  STG.E desc[UR6][R8.64+0xcc], R23 ;  /* 0x0000cc1708007986 */ /* 0x0007e8000c101906 */
[----:B------:R3:W-:Y:S04]  /*11a0*/  STG.E desc[UR6][R8.64+0xdc], R21 ;  /* 0x0000dc1508007986 */ /* 0x0007e8000c101906 */
[----:B------:R3:W-:Y:S04]  /*11b0*/  STG.E desc[UR6][R14.64+0x18], R19 ;  /* 0x000018130e007986 */ /* 0x0007e8000c101906 */
[----:B0-----:R3:W-:Y:S01]  /*11c0*/  STG.E desc[UR6][R16.64], R19 ;  /* 0x0000001310007986 */ /* 0x0017e2000c101906 */
[----:B------:R-:W-:Y:S05]  /*11d0*/  BRA `(.L_x_9) ;  /* 0x0000000400787947 */ /* 0x000fea0003800000 */
.L_x_11:
        /* <DEDUP_REMOVED lines=36> */
.L_x_12:
        /* <DEDUP_REMOVED lines=34> */
.L_x_13:
[----:B------:R-:W2:Y:S02]  /*1640*/  LDG.E.64 R16, desc[UR6][R8.64+0x20] ;  /* 0x0000200608107981 */ /* 0x000ea4000c1e1b00 */
[----:B--2---:R-:W-:-:S04]  /*1650*/  ISETP.NE.U32.AND P0, PT, R16, RZ, PT ;  /* 0x000000ff1000720c */ /* 0x004fc80003f05070 */
[----:B------:R-:W-:-:S13]  /*1660*/  ISETP.NE.AND.EX P0, PT, R17, RZ, PT, P0 ;  /* 0x000000ff1100720c */ /* 0x000fda0003f05300 */
[----:B------:R-:W2:Y:S04]  /*1670*/  @!P0 LDG.E R21, desc[UR6][R8.64+0x8] ;  /* 0x0000080608158981 */ /* 0x000ea8000c1e1900 */
[----:B------:R-:W3:Y:S01]  /*1680*/  @!P0 LDG.E R20, desc[UR6][R8.64+0xcc] ;  /* 0x0000cc0608148981 */ /* 0x000ee2000c1e1900 */
[----:B------:R-:W-:Y:S01]  /*1690*/  @!P0 IADD3 R13, PT, PT, R13, 0x1, RZ ;  /* 0x000000010d0d8810 */ /* 0x000fe20007ffe0ff */
[----:B------:R-:W1:Y:S01]  /*16a0*/  @!P0 LDC.64 R16, c[0x0][0x398] ;  /* 0x0000e600ff108b82 */ /* 0x000e620000000a00 */
[----:B------:R-:W-:Y:S01]  /*16b0*/  @!P0 IMAD.MOV.U32 R25, RZ, RZ, 0x1 ;  /* 0x00000001ff198424 */ /* 0x000fe200078e00ff */
[----:B------:R4:W-:Y:S02]  /*16c0*/  @!P0 STG.E.64 desc[UR6][R8.64+0x20], R14 ;  /* 0x0000200e08008986 */ /* 0x0009e4000c101b06 */
        /* <DEDUP_REMOVED lines=15> */
.L_x_9:
[----:B------:R-:W-:Y:S05]  /*17c0*/  BSYNC.RECONVERGENT B1 ;  /* 0x0000000000017941 */ /* 0x000fea0003800200 */
.L_x_8:
        /* <DEDUP_REMOVED lines=32> */
[----:B------:R-:W-:Y:S01]  /*19d0*/  IMAD.HI R21, R20, 0x66666667, RZ ;  /* 0x6666666714157827 */ /* 0x000fe200078e02ff */
[----:B----4-:R-:W-:-:S03]  /*19e0*/  IADD3 R13, PT, PT, R13, -0x1, RZ ;  /* 0xffffffff0d0d7810 */ /* 0x010fc60007ffe0ff */
[----:B------:R-:W-:Y:S01]  /*19f0*/  IMAD.WIDE R14, R25, 0x10, R2 ;  /* 0x00000010190e7825 */ /* 0x000fe200078e0202 */
[----:B------:R-:W-:Y:S01]  /*1a00*/  SHF.R.S32.HI R22, RZ, 0x1, R21 ;  /* 0x00000001ff167819 */ /* 0x000fe20000011415 */
[----:B------:R1:W-:Y:S02]  /*1a10*/  STG.E desc[UR6][R8.64+0xfc], R13 ;  /* 0x0000fc0d08007986 */ /* 0x0003e4000c101906 */
[----:B-----5:R-:W-:Y:S01]  /*1a20*/  VIADD R23, R23, 0xffffffff ;  /* 0xffffffff17177836 */ /* 0x020fe20000000000 */
[----:B------:R-:W-:-:S04]  /*1a30*/  LEA.HI R21, R21, R22, RZ, 0x1 ;  /* 0x0000001615157211 */ /* 0x000fc800078f08ff */
[----:B------:R1:W-:Y:S01]  /*1a40*/  STG.E desc[UR6][R8.64+0xd0], R23 ;  /* 0x0000d01708007986 */ /* 0x0003e2000c101906 */
[----:B------:R-:W-:-:S05]  /*1a50*/  IMAD R21, R21, -0x5, R20 ;  /* 0xfffffffb15157824 */ /* 0x000fca00078e0214 */
[----:B------:R1:W-:Y:S04]  /*1a60*/  STG.E desc[UR6][R8.64+0xe0], R21 ;  /* 0x0000e01508007986 */ /* 0x0003e8000c101906 */
[----:B------:R1:W-:Y:S04]  /*1a70*/  STG.E desc[UR6][R14.64+0x28], R19 ;  /* 0x000028130e007986 */ /* 0x0003e8000c101906 */
[----:B0-----:R1:W-:Y:S01]  /*1a80*/  STG.E desc[UR6][R16.64], R19 ;  /* 0x0000001310007986 */ /* 0x0013e2000c101906 */
[----:B------:R-:W-:Y:S05]  /*1a90*/  BRA `(.L_x_15) ;  /* 0x0000000800007947 */ /* 0x000fea0003800000 */
.L_x_16:
        /* <DEDUP_REMOVED lines=34> */
.L_x_17:
        /* <DEDUP_REMOVED lines=36> */
.L_x_18:
        /* <DEDUP_REMOVED lines=34> */
.L_x_19:
        /* <DEDUP_REMOVED lines=14> */
[----:B--2---:R-:W-:Y:S01]  /*2200*/  @!P0 SHF.L.U32 R19, R21, 0x2, RZ ;  /* 0x0000000215138819 */ /* 0x004fe200000006ff */
[----:B---3--:R-:W-:-:S04]  /*2210*/  @!P0 VIADD R23, R20, 0xffffffff ;  /* 0xffffffff14178836 */ /* 0x008fc80000000000 */
[----:B0-----:R-:W-:Y:S01]  /*2220*/  @!P0 IMAD.WIDE R18, R19, 0x10, R2 ;  /* 0x0000001013128825 */ /* 0x001fe200078e0202 */
[----:B------:R4:W-:Y:S04]  /*2230*/  @!P0 STG.E desc[UR6][R8.64+0xd0], R23 ;  /* 0x0000d01708008986 */ /* 0x0009e8000c101906 */
[----:B------:R4:W-:Y:S04]  /*2240*/  @!P0 STG.E desc[UR6][R18.64+0x28], R25 ;  /* 0x0000281912008986 */ /* 0x0009e8000c101906 */
[----:B-1----:R4:W-:Y:S04]  /*2250*/  @!P0 STG.E desc[UR6][R16.64], R25 ;  /* 0x0000001910008986 */ /* 0x0029e8000c101906 */
[----:B------:R-:W2:Y:S02]  /*2260*/  @P0 LDG.E R20, desc[UR6][R8.64+0x8] ;  /* 0x0000080608140981 */ /* 0x000ea4000c1e1900 */
[----:B--2---:R-:W-:-:S05]  /*2270*/  @P0 SHF.L.U32 R21, R20, 0x2, RZ ;  /* 0x0000000214150819 */ /* 0x004fca00000006ff */
[----:B------:R-:W-:-:S05]  /*2280*/  @P0 IMAD.WIDE R20, R21, 0x10, R2 ;  /* 0x0000001015140825 */ /* 0x000fca00078e0202 */
[----:B------:R4:W-:Y:S02]  /*2290*/  @P0 STG.E desc[UR6][R20.64+0x28], RZ ;  /* 0x000028ff14000986 */ /* 0x0009e4000c101906 */
.L_x_15:
[----:B------:R-:W-:Y:S05]  /*22a0*/  BSYNC.RECONVERGENT B1 ;  /* 0x0000000000017941 */ /* 0x000fea0003800200 */
.L_x_14:
        /* <DEDUP_REMOVED lines=35> */
[----:B------:R-:W-:Y:S01]  /*24e0*/  IMAD.WIDE R14, R25, 0x10, R2 ;  /* 0x00000010190e7825 */ /* 0x000fe200078e0202 */
[----:B-----5:R-:W-:Y:S02]  /*24f0*/  IADD3 R23, PT, PT, R23, -0x1, RZ ;  /* 0xffffffff17177810 */ /* 0x020fe40007ffe0ff */
[----:B------:R1:W-:Y:S01]  /*2500*/  STG.E desc[UR6][R8.64+0xfc], R13 ;  /* 0x0000fc0d08007986 */ /* 0x0003e2000c101906 */
[----:B------:R-:W-:-:S03]  /*2510*/  LEA.HI R21, R21, R22, RZ, 0x1 ;  /* 0x0000001615157211 */ /* 0x000fc600078f08ff */
[----:B------:R1:W-:Y:S02]  /*2520*/  STG.E desc[UR6][R8.64+0xd4], R23 ;  /* 0x0000d41708007986 */ /* 0x0003e4000c101906 */
[----:B------:R-:W-:-:S05]  /*2530*/  IMAD R21, R21, -0x5, R20 ;  /* 0xfffffffb15157824 */ /* 0x000fca00078e0214 */
[----:B------:R1:W-:Y:S04]  /*2540*/  STG.E desc[UR6][R8.64+0xe4], R21 ;  /* 0x0000e41508007986 */ /* 0x0003e8000c101906 */
[----:B------:R1:W-:Y:S04]  /*2550*/  STG.E desc[UR6][R14.64+0x38], R19 ;  /* 0x000038130e007986 */ /* 0x0003e8000c101906 */
[----:B0-----:R1:W-:Y:S01]  /*2560*/  STG.E desc[UR6][R16.64], R19 ;  /* 0x0000001310007986 */ /* 0x0013e2000c101906 */
[----:B------:R-:W-:Y:S05]  /*2570*/  BRA `(.L_x_21) ;  /* 0x0000000800007947 */ /* 0x000fea0003800000 */
.L_x_22:
        /* <DEDUP_REMOVED lines=34> */
.L_x_23:
        /* <DEDUP_REMOVED lines=36> */
.L_x_24:
        /* <DEDUP_REMOVED lines=34> */
.L_x_25:
[----:B------:R-:W2:Y:S02]  /*2c00*/  LDG.E.64 R16, desc[UR6][R8.64+0x20] ;  /* 0x0000200608107981 */ /* 0x000ea4000c1e1b00 */
[----:B--2---:R-:W-:-:S04]  /*2c10*/  ISETP.NE.U32.AND P0, PT, R16, RZ, PT ;  /* 0x000000ff1000720c */ /* 0x004fc80003f05070 */
[----:B------:R-:W-:-:S13]  /*2c20*/  ISETP.NE.AND.EX P0, PT, R17, RZ, PT, P0 ;  /* 0x000000ff1100720c */ /* 0x000fda0003f05300 */
[----:B------:R-:W2:Y:S04]  /*2c30*/  @!P0 LDG.E R21, desc[UR6][R8.64+0x8] ;  /* 0x0000080608158981 */ /* 0x000ea8000c1e1900 */
[----:B------:R-:W3:Y:S01]  /*2c40*/  @!P0 LDG.E R20, desc[UR6][R8.64+0xd4] ;  /* 0x0000d40608148981 */ /* 0x000ee2000c1e1900 */
[----:B------:R-:W-:Y:S01]  /*2c50*/  @!P0 VIADD R13, R13, 0x1 ;  /* 0x000000010d0d8836 */ /* 0x000fe20000000000 */
[----:B------:R-:W1:Y:S01]  /*2c60*/  @!P0 LDC.64 R16, c[0x0][0x398] ;  /* 0x0000e600ff108b82 */ /* 0x000e620000000a00 */
[----:B------:R-:W-:Y:S01]  /*2c70*/  @!P0 MOV R25, 0x1 ;  /* 0x0000000100198802 */ /* 0x000fe20000000f00 */
[----:B------:R4:W-:Y:S01]  /*2c80*/  @!P0 STG.E.64 desc[UR6][R8.64+0x20], R14 ;  /* 0x0000200e08008986 */ /* 0x0009e2000c101b06 */
[----:B------:R-:W-:-:S05]  /*2c90*/  @!P0 IMAD.HI R18, R13, 0x66666667, RZ ;  /* 0x666666670d128827 */ /* 0x000fca00078e02ff */
[----:B------:R-:W-:-:S04]  /*2ca0*/  @!P0 SHF.R.S32.HI R19, RZ, 0x1, R18 ;  /* 0x00000001ff138819 */ /* 0x000fc80000011412 */
[----:B------:R-:W-:-:S05]  /*2cb0*/  @!P0 LEA.HI R18, R18, R19, RZ, 0x1 ;  /* 0x0000001312128211 */ /* 0x000fca00078f08ff */
[----:B------:R-:W-:-:S05]  /*2cc0*/  @!P0 IMAD R13, R18, -0x5, R13 ;  /* 0xfffffffb120d8824 */ /* 0x000fca00078e020d */
[----:B------:R4:W-:Y:S01]  /*2cd0*/  @!P0 STG.E desc[UR6][R8.64+0xe4], R13 ;  /* 0x0000e40d08008986 */ /* 0x0009e2000c101906 */
[----:B--2---:R-:W-:Y:S02]  /*2ce0*/  @!P0 IMAD.SHL.U32 R19, R21, 0x4, RZ ;  /* 0x0000000415138824 */ /* 0x004fe400078e00ff */
[----:B---3--:R-:W-:Y:S02]  /*2cf0*/  @!P0 VIADD R23, R20, 0xffffffff ;  /* 0xffffffff14178836 */ /* 0x008fe40000000000 */
[----:B0-----:R-:W-:-:S03]  /*2d00*/  @!P0 IMAD.WIDE R18, R19, 0x10, R2 ;  /* 0x0000001013128825 */ /* 0x001fc600078e0202 */
[----:B------:R4:W-:Y:S04]  /*2d10*/  @!P0 STG.E desc[UR6][R8.64+0xd4], R23 ;  /* 0x0000d41708008986 */ /* 0x0009e8000c101906 */
[----:B------:R4:W-:Y:S04]  /*2d20*/  @!P0 STG.E desc[UR6][R18.64+0x38], R25 ;  /* 0x0000381912008986 */ /* 0x0009e8000c101906 */
[----:B-1----:R4:W-:Y:S04]  /*2d30*/  @!P0 STG.E desc[UR6][R16.64], R25 ;  /* 0x0000001910008986 */ /* 0x0029e8000c101906 */
[----:B------:R-:W2:Y:S02]  /*2d40*/  @P0 LDG.E R20, desc[UR6][R8.64+0x8] ;  /* 0x0000080608140981 */ /* 0x000ea4000c1e1900 */
[----:B--2---:R-:W-:-:S04]  /*2d50*/  @P0 IMAD.SHL.U32 R21, R20, 0x4, RZ ;  /* 0x0000000414150824 */ /* 0x004fc800078e00ff */
[----:B------:R-:W-:-:S05]  /*2d60*/  @P0 IMAD.WIDE R20, R21, 0x10, R2 ;  /* 0x0000001015140825 */ /* 0x000fca00078e0202 */
[----:B------:R4:W-:Y:S02]  /*2d70*/  @P0 STG.E desc[UR6][R20.64+0x38], RZ ;  /* 0x000038ff14000986 */ /* 0x0009e4000c101906 */
.L_x_21:
[----:B------:R-:W-:Y:S05]  /*2d80*/  BSYNC.RECONVERGENT B1 ;  /* 0x0000000000017941 */ /* 0x000fea0003800200 */
.L_x_20:
[----:B-1234-:R-:W2:Y:S01]  /*2d90*/  LDG.E R13, desc[UR6][R8.64+0x18] ;  /* 0x00001806080d7981 */ /* 0x01eea2000c1e1900 */
[----:B------:R-:W-:Y:S01]  /*2da0*/  BSSY.RECONVERGENT B1, `(.L_x_26) ;  /* 0x00000a0000017945 */ /* 0x000fe20003800200 */
[----:B--2---:R-:W-:-:S13]  /*2db0*/  ISETP.GE.AND P0, PT, R13, 0x1, PT ;  /* 0x000000010d00780c */ /* 0x004fda0003f06270 */
[----:B------:R-:W-:Y:S05]  /*2dc0*/  @!P0 BRA `(.L_x_27) ;  /* 0x0000000800748947 */ /* 0x000fea0003800000 */
[----:B------:R-:W1:Y:S02]  /*2dd0*/  LDC.64 R16, c[0x0][0x390] ;  /* 0x0000e400ff107b82 */ /* 0x000e640000000a00 */
[----:B-1----:R1:W-:Y:S04]  /*2de0*/  STG.E desc[UR6][R16.64], RZ ;  /* 0x000000ff10007986 */ /* 0x0023e8000c101906 */
[----:B------:R-:W2:Y:S04]  /*2df0*/  LDG.E R19, desc[UR6][R8.64+0x1c] ;  /* 0x00001c0608137981 */ /* 0x000ea8000c1e1900 */
[----:B------:R-:W2:Y:S04]  /*2e00*/  LDG.E.64 R14, desc[UR6][R8.64+0x10] ;  /* 0x00001006080e7981 */ /* 0x000ea8000c1e1b00 */
[----:B------:R-:W3:Y:S01]  /*2e10*/  LDG.E R18, desc[UR6][R8.64] ;  /* 0x0000000608127981 */ /* 0x000ee2000c1e1900 */
[----:B--2---:R-:W-:-:S05]  /*2e20*/  IMAD.WIDE R14, R19, 0xc, R14 ;  /* 0x0000000c130e7825 */ /* 0x004fca00078e020e */
[----:B------:R-:W3:Y:S02]  /*2e30*/  LD.E R13, desc[UR6][R14.64] ;  /* 0x000000060e0d7980 */ /* 0x000ee4000c101900 */
[----:B---3--:R-:W-:-:S13]  /*2e40*/  ISETP.GT.AND P0, PT, R13, R18, PT ;  /* 0x000000120d00720c */ /* 0x008fda0003f04270 */
[----:B-1----:R-:W-:Y:S05]  /*2e50*/  @!P0 BRA `(.L_x_28) ;  /* 0x0000000000788947 */ /* 0x002fea0003800000 */
        /* <DEDUP_REMOVED lines=11> */
[----:B------:R-:W2:Y:S02]  /*2f10*/  LDG.E R13, desc[UR6][R8.64+0xfc] ;  /* 0x0000fc06080d7981 */ /* 0x000ea4000c1e1900 */
[----:B--2---:R-:W-:-:S05]  /*2f20*/  VIADD R13, R13, 0xffffffff ;  /* 0xffffffff0d0d7836 */ /* 0x004fca0000000000 */
[----:B------:R0:W-:Y:S04]  /*2f30*/  STG.E desc[UR6][R8.64+0xfc], R13 ;  /* 0x0000fc0d08007986 */ /* 0x0001e8000c101906 */
[----:B------:R-:W2:Y:S01]  /*2f40*/  LD.E R16, desc[UR6][R14.64+0x8] ;  /* 0x000008060e107980 */ /* 0x000ea2000c101900 */
[----:B------:R-:W-:Y:S01]  /*2f50*/  BSSY.RECONVERGENT B2, `(.L_x_29) ;  /* 0x000000a000027945 */ /* 0x000fe20003800200 */
[----:B--2---:R-:W-:-:S13]  /*2f60*/  ISETP.NE.AND P0, PT, R16, 0x1, PT ;  /* 0x000000011000780c */ /* 0x004fda0003f05270 */
[----:B0-----:R-:W-:Y:S05]  /*2f70*/  @P0 BRA `(.L_x_30) ;  /* 0x0000000000140947 */ /* 0x001fea0003800000 */
[----:B------:R-:W2:Y:S02]  /*2f80*/  LDG.E.64 R14, desc[UR6][R8.64+0x18] ;  /* 0x00001806080e7981 */ /* 0x000ea4000c1e1b00 */
[----:B--2---:R-:W-:Y:S01]  /*2f90*/  VIADD R15, R15, 0x1 ;  /* 0x000000010f0f7836 */ /* 0x004fe20000000000 */
[----:B------:R-:W-:-:S05]  /*2fa0*/  IADD3 R14, PT, PT, R14, -0x1, RZ ;  /* 0xffffffff0e0e7810 */ /* 0x000fca0007ffe0ff */
[----:B------:R0:W-:Y:S01]  /*2fb0*/  STG.E.64 desc[UR6][R8.64+0x18], R14 ;  /* 0x0000180e08007986 */ /* 0x0001e2000c101b06 */
[----:B------:R-:W-:Y:S05]  /*2fc0*/  BRA `(.L_x_31) ;  /* 0x0000000000087947 */ /* 0x000fea0003800000 */
.L_x_30:
[----:B------:R-:W-:-:S05]  /*2fd0*/  VIADD R9, R16, 0xffffffff ;  /* 0xffffffff10097836 */ /* 0x000fca0000000000 */
[----:B------:R1:W-:Y:S02]  /*2fe0*/  ST.E desc[UR6][R14.64+0x8], R9 ;  /* 0x000008090e007985 */ /* 0x0003e4000c101906 */
.L_x_31:
[----:B------:R-:W-:Y:S05]  /*2ff0*/  BSYNC.RECONVERGENT B2 ;  /* 0x0000000000027941 */ /* 0x000fea0003800200 */
.L_x_29:
[----:B01----:R-:W0:Y:S01]  /*3000*/  LDC.64 R8, c[0x0][0x398] ;  /* 0x0000e600ff087b82 */ /* 0x003e220000000a00 */
[----:B------:R-:W-:-:S05]  /*3010*/  IMAD.MOV.U32 R13, RZ, RZ, 0x1 ;  /* 0x00000001ff0d7424 */ /* 0x000fca00078e00ff */
[----:B0-----:R0:W-:Y:S01]  /*3020*/  STG.E desc[UR6][R8.64], R13 ;  /* 0x0000000d08007986 */ /* 0x0011e2000c101906 */
[----:B------:R-:W-:Y:S05]  /*3030*/  BRA `(.L_x_27) ;  /* 0x0000000400d87947 */ /* 0x000fea0003800000 */
.L_x_28:
        /* <DEDUP_REMOVED lines=25> */
.L_x_34:
[----:B------:R-:W-:-:S05]  /*31d0*/  VIADD R9, R16, 0xffffffff ;  /* 0xffffffff10097836 */ /* 0x000fca0000000000 */
[----:B------:R1:W-:Y:S02]  /*31e0*/  ST.E desc[UR6][R14.64+0x8], R9 ;  /* 0x000008090e007985 */ /* 0x0003e4000c101906 */
.L_x_35:
[----:B------:R-:W-:Y:S05]  /*31f0*/  BSYNC.RECONVERGENT B2 ;  /* 0x0000000000027941 */ /* 0x000fea0003800200 */
.L_x_33:
[----:B01----:R-:W0:Y:S01]  /*3200*/  LDC.64 R8, c[0x0][0x398] ;  /* 0x0000e600ff087b82 */ /* 0x003e220000000a00 */
[----:B------:R-:W-:-:S05]  /*3210*/  IMAD.MOV.U32 R13, RZ, RZ, 0x1 ;  /* 0x00000001ff0d7424 */ /* 0x000fca00078e00ff */
[----:B0-----:R4:W-:Y:S01]  /*3220*/  STG.E desc[UR6][R8.64], R13 ;  /* 0x0000000d08007986 */ /* 0x0019e2000c101906 */
[----:B------:R-:W-:Y:S05]  /*3230*/  BRA `(.L_x_27) ;  /* 0x0000000400587947 */ /* 0x000fea0003800000 */
.L_x_32:
[----:B------:R-:W2:Y:S04]  /*3240*/  LD.E R13, desc[UR6][R14.64+0x4] ;  /* 0x000004060e0d7980 */ /* 0x000ea8000c101900 */
[----:B------:R-:W2:Y:S02]  /*3250*/  LDG.E R16, desc[UR6][R8.64+0x4] ;  /* 0x0000040608107981 */ /* 0x000ea4000c1e1900 */
[----:B--2---:R-:W-:-:S13]  /*3260*/  ISETP.GT.AND P0, PT, R13, R16, PT ;  /* 0x000000100d00720c */ /* 0x004fda0003f04270 */
[----:B------:R-:W-:Y:S05]  /*3270*/  @!P0 BRA `(.L_x_36) ;  /* 0x0000000000788947 */ /* 0x000fea0003800000 */
        /* <DEDUP_REMOVED lines=23> */
.L_x_38:
[----:B------:R-:W-:-:S05]  /*33f0*/  VIADD R9, R16, 0xffffffff ;  /* 0xffffffff10097836 */ /* 0x000fca0000000000 */
[----:B------:R1:W-:Y:S02]  /*3400*/  ST.E desc[UR6][R14.64+0x8], R9 ;  /* 0x000008090e007985 */ /* 0x0003e4000c101906 */
.L_x_39:
[----:B------:R-:W-:Y:S05]  /*3410*/  BSYNC.RECONVERGENT B2 ;  /* 0x0000000000027941 */ /* 0x000fea0003800200 */
.L_x_37:
[----:B01----:R-:W0:Y:S01]  /*3420*/  LDC.64 R8, c[0x0][0x398] ;  /* 0x0000e600ff087b82 */ /* 0x003e220000000a00 */
[----:B------:R-:W-:-:S05]  /*3430*/  IMAD.MOV.U32 R13, RZ, RZ, 0x1 ;  /* 0x00000001ff0d7424 */ /* 0x000fca00078e00ff */
[----:B0-----:R3:W-:Y:S01]  /*3440*/  STG.E desc[UR6][R8.64], R13 ;  /* 0x0000000d08007986 */ /* 0x0017e2000c101906 */
[----:B------:R-:W-:Y:S05]  /*3450*/  BRA `(.L_x_27) ;  /* 0x0000000000d07947 */ /* 0x000fea0003800000 */
.L_x_36:
        /* <DEDUP_REMOVED lines=25> */
.L_x_42:
[----:B------:R-:W-:-:S05]  /*35f0*/  VIADD R9, R16, 0xffffffff ;  /* 0xffffffff10097836 */ /* 0x000fca0000000000 */
[----:B------:R1:W-:Y:S02]  /*3600*/  ST.E desc[UR6][R14.64+0x8], R9 ;  /* 0x000008090e007985 */ /* 0x0003e4000c101906 */
.L_x_43:
[----:B------:R-:W-:Y:S05]  /*3610*/  BSYNC.RECONVERGENT B2 ;  /* 0x0000000000027941 */ /* 0x000fea0003800200 */
.L_x_41:
[----:B01----:R-:W0:Y:S01]  /*3620*/  LDC.64 R8, c[0x0][0x398] ;  /* 0x0000e600ff087b82 */ /* 0x003e220000000a00 */
[----:B------:R-:W-:-:S05]  /*3630*/  IMAD.MOV.U32 R13, RZ, RZ, 0x1 ;  /* 0x00000001ff0d7424 */ /* 0x000fca00078e00ff */
[----:B0-----:R2:W-:Y:S01]  /*3640*/  STG.E desc[UR6][R8.64], R13 ;  /* 0x0000000d08007986 */ /* 0x0015e2000c101906 */
[----:B------:R-:W-:Y:S05]  /*3650*/  BRA `(.L_x_27) ;  /* 0x0000000000507947 */ /* 0x000fea0003800000 */
.L_x_40:
[----:B------:R-:W2:Y:S02]  /*3660*/  LDG.E.64 R16, desc[UR6][R8.64+0x20] ;  /* 0x0000200608107981 */ /* 0x000ea4000c1e1b00 */
[----:B--2---:R-:W-:-:S04]  /*3670*/  ISETP.NE.U32.AND P0, PT, R16, RZ, PT ;  /* 0x000000ff1000720c */ /* 0x004fc80003f05070 */
[----:B------:R-:W-:-:S13]  /*3680*/  ISETP.NE.AND.EX P0, PT, R17, RZ, PT, P0 ;  /* 0x000000ff1100720c */ /* 0x000fda0003f05300 */
[----:B------:R-:W-:Y:S05]  /*3690*/  @P0 BRA `(.L_x_27) ;  /* 0x0000000000400947 */ /* 0x000fea0003800000 */
[----:B------:R1:W-:Y:S04]  /*36a0*/  STG.E.64 desc[UR6][R8.64+0x20], R14 ;  /* 0x0000200e08007986 */ /* 0x0003e8000c101b06 */
[----:B------:R-:W2:Y:S01]  /*36b0*/  LD.E R13, desc[UR6][R14.64+0x8] ;  /* 0x000008060e0d7980 */ /* 0x000ea2000c101900 */
[----:B------:R-:W-:Y:S01]  /*36c0*/  BSSY.RECONVERGENT B2, `(.L_x_44) ;  /* 0x000000a000027945 */ /* 0x000fe20003800200 */
[----:B--2---:R-:W-:-:S13]  /*36d0*/  ISETP.NE.AND P0, PT, R13, 0x1, PT ;  /* 0x000000010d00780c */ /* 0x004fda0003f05270 */
[----:B-1----:R-:W-:Y:S05]  /*36e0*/  @P0 BRA `(.L_x_45) ;  /* 0x0000000000140947 */ /* 0x002fea0003800000 */
[----:B------:R-:W2:Y:S01]  /*36f0*/  LDG.E R13, desc[UR6][R8.64+0x18] ;  /* 0x00001806080d7981 */ /* 0x000ea2000c1e1900 */
[----:B------:R-:W-:Y:S01]  /*3700*/  IADD3 R15, PT, PT, R19, 0x1, RZ ;  /* 0x00000001130f7810 */ /* 0x000fe20007ffe0ff */
[----:B--2---:R-:W-:-:S05]  /*3710*/  VIADD R14, R13, 0xffffffff ;  /* 0xffffffff0d0e7836 */ /* 0x004fca0000000000 */
[----:B------:R1:W-:Y:S01]  /*3720*/  STG.E.64 desc[UR6][R8.64+0x18], R14 ;  /* 0x0000180e08007986 */ /* 0x0003e2000c101b06 */
[----:B------:R-:W-:Y:S05]  /*3730*/  BRA `(.L_x_46) ;  /* 0x0000000000087947 */ /* 0x000fea0003800000 */
.L_x_45:
[----:B------:R-:W-:-:S05]  /*3740*/  VIADD R9, R13, 0xffffffff ;  /* 0xffffffff0d097836 */ /* 0x000fca0000000000 */
[----:B------:R2:W-:Y:S02]  /*3750*/  ST.E desc[UR6][R14.64+0x8], R9 ;  /* 0x000008090e007985 */ /* 0x0005e4000c101906 */
.L_x_46:
[----:B------:R-:W-:Y:S05]  /*3760*/  BSYNC.RECONVERGENT B2 ;  /* 0x0000000000027941 */ /* 0x000fea0003800200 */
.L_x_44:
[----:B-12---:R-:W1:Y:S01]  /*3770*/  LDC.64 R8, c[0x0][0x398] ;  /* 0x0000e600ff087b82 */ /* 0x006e620000000a00 */
[----:B------:R-:W-:-:S05]  /*3780*/  HFMA2 R13, -RZ, RZ, 0, 5.9604644775390625e-08 ;  /* 0x00000001ff0d7431 */ /* 0x000fca00000001ff */
[----:B-1----:R1:W-:Y:S02]  /*3790*/  STG.E desc[UR6][R8.64], R13 ;  /* 0x0000000d08007986 */ /* 0x0023e4000c101906 */
.L_x_27:
[----:B------:R-:W-:Y:S05]  /*37a0*/  BSYNC.RECONVERGENT B1 ;  /* 0x0000000000017941 */ /* 0x000fea0003800200 */
.L_x_26:
[----:B------:R-:W-:Y:S05]  /*37b0*/  @!P1 BRA `(.L_x_47) ;  /* 0xffffffc800849947 */ /* 0x000fea000383ffff */
.L_x_1:
[----:B------:R-:W-:Y:S05]  /*37c0*/  BSYNC.RECONVERGENT B0 ;  /* 0x0000000000007941 */ /* 0x000fea0003800200 */
.L_x_0:
[----:B------:R-:W-:Y:S01]  /*37d0*/  BAR.SYNC.DEFER_BLOCKING 0x0 ;  /* 0x0000000000007b1d */ /* 0x000fe20000010000 */
[----:B------:R-:W-:-:S05]  /*37e0*/  ISETP.GE.AND P0, PT, R10, R11, PT ;  /* 0x0000000b0a00720c */ /* 0x000fca0003f06270 */
[----:B------:R-:W0:Y:S01]  /*37f0*/  LDCU UR8, c[0x0][0x3a0] ;  /* 0x00007400ff0877ac */ /* 0x000e220008000800 */
[----:B------:R-:W-:Y:S07]  /*3800*/  BSSY.RECONVERGENT B0, `(.L_x_48) ;  /* 0x0000082000007945 */ /* 0x000fee0003800200 */
[----:B------:R-:W-:Y:S05]  /*3810*/  @P0 BRA `(.L_x_49) ;  /* 0x0000000800000947 */ /* 0x000fea0003800000 */
[----:B0-----:R-:W0:Y:S01]  /*3820*/  LDC.64 R2, c[0x0][0x380] ;  /* 0x0000e000ff027b82 */ /* 0x001e220000000a00 */
[----:B-1234-:R-:W-:-:S07]  /*3830*/  IMAD.MOV.U32 R9, RZ, RZ, R10 ;  /* 0x000000ffff097224 */ /* 0x01efce00078e000a */
.L_x_58:
[----:B01----:R-:W-:-:S05]  /*3840*/  IMAD.WIDE R4, R9, 0x128, R2 ;  /* 0x0000012809047825 */ /* 0x003fca00078e0202 */
[----:B------:R-:W2:Y:S01]  /*3850*/  LDG.E.64 R18, desc[UR6][R4.64+0x108] ;  /* 0x0001080604127981 */ /* 0x000ea2000c1e1b00 */
[----:B------:R-:W-:Y:S01]  /*3860*/  BSSY.RECONVERGENT B1, `(.L_x_50) ;  /* 0x000001c000017945 */ /* 0x000fe20003800200 */
[----:B--2---:R-:W-:-:S04]  /*3870*/  ISETP.NE.U32.AND P0, PT, R18, RZ, PT ;  /* 0x000000ff1200720c */ /* 0x004fc80003f05070 */
[----:B------:R-:W-:-:S13]  /*3880*/  ISETP.NE.AND.EX P0, PT, R19, RZ, PT, P0 ;  /* 0x000000ff1300720c */ /* 0x000fda0003f05300 */
[----:B------:R-:W-:Y:S05]  /*3890*/  @!P0 BRA `(.L_x_51) ;  /* 0x0000000000608947 */ /* 0x000fea0003800000 */
[----:B------:R-:W2:Y:S04]  /*38a0*/  LD.E R8, desc[UR6][R18.64+0x8] ;  /* 0x0000080612087980 */ /* 0x000ea8000c101900 */
[----:B------:R-:W2:Y:S02]  /*38b0*/  LDG.E R11, desc[UR6][R4.64+0xf8] ;  /* 0x0000f806040b7981 */ /* 0x000ea4000c1e1900 */
[----:B--2---:R-:W-:-:S05]  /*38c0*/  IMAD.IADD R11, R8, 0x1, R11 ;  /* 0x00000001080b7824 */ /* 0x004fca00078e020b */
[----:B------:R-:W-:Y:S04]  /*38d0*/  STG.E desc[UR6][R4.64+0xf8], R11 ;  /* 0x0000f80b04007986 */ /* 0x000fe8000c101906 */
[----:B------:R0:W-:Y:S04]  /*38e0*/  ST.E desc[UR6][R18.64+0x8], RZ ;  /* 0x000008ff12007985 */ /* 0x0001e8000c101906 */
[----:B------:R-:W2:Y:S04]  /*38f0*/  LDG.E.64 R14, desc[UR6][R4.64+0x108] ;  /* 0x00010806040e7981 */ /* 0x000ea8000c1e1b00 */
[----:B--2---:R-:W2:Y:S02]  /*3900*/  LD.E.64 R14, desc[UR6][R14.64] ;  /* 0x000000060e0e7980 */ /* 0x004ea4000c101b00 */
[----:B--2---:R-:W-:-:S04]  /*3910*/  ISETP.NE.U32.AND P0, PT, R14, RZ, PT ;  /* 0x000000ff0e00720c */ /* 0x004fc80003f05070 */
[----:B------:R-:W-:-:S13]  /*3920*/  ISETP.NE.AND.EX P0, PT, R15, RZ, PT, P0 ;  /* 0x000000ff0f00720c */ /* 0x000fda0003f05300 */
[----:B------:R-:W2:Y:S02]  /*3930*/  @P0 LDG.E R17, desc[UR6][R4.64+0xe8] ;  /* 0x0000e80604110981 */ /* 0x000ea4000c1e1900 */
[----:B--2---:R-:W-:-:S05]  /*3940*/  @P0 IMAD.WIDE R16, R17, 0x8, R4 ;  /* 0x0000000811100825 */ /* 0x004fca00078e0204 */
[----:B------:R1:W-:Y:S04]  /*3950*/  @P0 STG.E.64 desc[UR6][R16.64+0x28], R14 ;  /* 0x0000280e10000986 */ /* 0x0003e8000c101b06 */
[----:B------:R-:W2:Y:S04]  /*3960*/  @P0 LDG.E R8, desc[UR6][R4.64+0xe8] ;  /* 0x0000e80604080981 */ /* 0x000ea8000c1e1900 */
[----:B------:R-:W0:Y:S04]  /*3970*/  @P0 LDG.E R20, desc[UR6][R4.64+0xc8] ;  /* 0x0000c80604140981 */ /* 0x000e28000c1e1900 */
[----:B------:R-:W3:Y:S01]  /*3980*/  @P0 LDG.E.64 R12, desc[UR6][R4.64+0x108] ;  /* 0x00010806040c0981 */ /* 0x000ee2000c1e1b00 */
[----:B--2---:R-:W-:Y:S01]  /*3990*/  @P0 IADD3 R8, PT, PT, R8, 0x1, RZ ;  /* 0x0000000108080810 */ /* 0x004fe20007ffe0ff */
[----:B0-----:R-:W-:-:S04]  /*39a0*/  @P0 VIADD R19, R20, 0x1 ;  /* 0x0000000114130836 */ /* 0x001fc80000000000 */
[----:B------:R-:W-:Y:S01]  /*39b0*/  @P0 IMAD.HI R11, R8, 0x66666667, RZ ;  /* 0x66666667080b0827 */ /* 0x000fe200078e02ff */
[----:B------:R1:W-:Y:S04]  /*39c0*/  @P0 STG.E desc[UR6][R4.64+0xc8], R19 ;  /* 0x0000c81304000986 */ /* 0x0003e8000c101906 */
[----:B------:R-:W-:-:S04]  /*39d0*/  @P0 SHF.R.S32.HI R18, RZ, 0x1, R11 ;  /* 0x00000001ff120819 */ /* 0x000fc8000001140b */
[----:B------:R-:W-:-:S05]  /*39e0*/  @P0 LEA.HI R11, R11, R18, RZ, 0x1 ;  /* 0x000000120b0b0211 */ /* 0x000fca00078f08ff */
[----:B------:R-:W-:-:S05]  /*39f0*/  @P0 IMAD R11, R11, -0x5, R8 ;  /* 0xfffffffb0b0b0824 */ /* 0x000fca00078e0208 */
[----:B------:R1:W-:Y:S04]  /*3a00*/  @P0 STG.E desc[UR6][R4.64+0xe8], R11 ;  /* 0x0000e80b04000986 */ /* 0x0003e8000c101906 */
[----:B---3--:R1:W-:Y:S02]  /*3a10*/  @P0 ST.E.64 desc[UR6][R12.64], RZ ;  /* 0x000000ff0c000985 */ /* 0x0083e4000c101b06 */
.L_x_51:
[----:B------:R-:W-:Y:S05]  /*3a20*/  BSYNC.RECONVERGENT B1 ;  /* 0x0000000000017941 */ /* 0x000fea0003800200 */
.L_x_50:
[----:B-1----:R-:W2:Y:S01]  /*3a30*/  LDG.E.64 R18, desc[UR6][R4.64+0x110] ;  /* 0x0001100604127981 */ /* 0x002ea2000c1e1b00 */
        /* <DEDUP_REMOVED lines=28> */
.L_x_53:
[----:B------:R-:W-:Y:S05]  /*3c00*/  BSYNC.RECONVERGENT B1 ;  /* 0x0000000000017941 */ /* 0x000fea0003800200 */
.L_x_52:
        /* <DEDUP_REMOVED lines=29> */
.L_x_55:
[----:B------:R-:W-:Y:S05]  /*3de0*/  BSYNC.RECONVERGENT B1 ;  /* 0x0000000000017941 */ /* 0x000fea0003800200 */
.L_x_54:
[----:B-1----:R-:W2:Y:S01]  /*3df0*/  LDG.E.64 R14, desc[UR6][R4.64+0x120] ;  /* 0x00012006040e7981 */ /* 0x002ea2000c1e1b00 */
[----:B------:R-:W-:Y:S01]  /*3e00*/  VIADD R9, R9, UR5 ;  /* 0x0000000509097c36 */ /* 0x000fe20008000000 */
[----:B------:R-:W-:Y:S04]  /*3e10*/  BSSY.RECONVERGENT B1, `(.L_x_56) ;  /* 0x000001e000017945 */ /* 0x000fe80003800200 */
[----:B------:R-:W-:Y:S02]  /*3e20*/  ISETP.GE.AND P1, PT, R9, UR8, PT ;  /* 0x0000000809007c0c */ /* 0x000fe4000bf26270 */
[----:B--2---:R-:W-:-:S04]  /*3e30*/  ISETP.NE.U32.AND P0, PT, R14, RZ, PT ;  /* 0x000000ff0e00720c */ /* 0x004fc80003f05070 */
[----:B------:R-:W-:-:S13]  /*3e40*/  ISETP.NE.AND.EX P0, PT, R15, RZ, PT, P0 ;  /* 0x000000ff0f00720c */ /* 0x000fda0003f05300 */
[----:B------:R-:W-:Y:S05]  /*3e50*/  @!P0 BRA `(.L_x_57) ;  /* 0x0000000000648947 */ /* 0x000fea0003800000 */
[----:B------:R-:W2:Y:S04]  /*3e60*/  LD.E R8, desc[UR6][R14.64+0x8] ;  /* 0x000008060e087980 */ /* 0x000ea8000c101900 */
[----:B------:R-:W2:Y:S02]  /*3e70*/  LDG.E R11, desc[UR6][R4.64+0x104] ;  /* 0x00010406040b7981 */ /* 0x000ea4000c1e1900 */
[----:B--2---:R-:W-:-:S05]  /*3e80*/  IADD3 R11, PT, PT, R8, R11, RZ ;  /* 0x0000000b080b7210 */ /* 0x004fca0007ffe0ff */
[----:B------:R0:W-:Y:S04]  /*3e90*/  STG.E desc[UR6][R4.64+0x104], R11 ;  /* 0x0001040b04007986 */ /* 0x0001e8000c101906 */
[----:B------:R0:W-:Y:S04]  /*3ea0*/  ST.E desc[UR6][R14.64+0x8], RZ ;  /* 0x000008ff0e007985 */ /* 0x0001e8000c101906 */
[----:B------:R-:W2:Y:S04]  /*3eb0*/  LDG.E.64 R12, desc[UR6][R4.64+0x120] ;  /* 0x00012006040c7981 */ /* 0x000ea8000c1e1b00 */
[----:B--2---:R-:W2:Y:S02]  /*3ec0*/  LD.E.64 R16, desc[UR6][R12.64] ;  /* 0x000000060c107980 */ /* 0x004ea4000c101b00 */
[----:B--2---:R-:W-:-:S04]  /*3ed0*/  ISETP.NE.U32.AND P0, PT, R16, RZ, PT ;  /* 0x000000ff1000720c */ /* 0x004fc80003f05070 */
[----:B------:R-:W-:-:S13]  /*3ee0*/  ISETP.NE.AND.EX P0, PT, R17, RZ, PT, P0 ;  /* 0x000000ff1100720c */ /* 0x000fda0003f05300 */
[----:B0-----:R-:W-:Y:S05]  /*3ef0*/  @!P0 BRA `(.L_x_57) ;  /* 0x00000000003c8947 */ /* 0x001fea0003800000 */
[----:B------:R-:W2:Y:S02]  /*3f00*/  LDG.E R15, desc[UR6][R4.64+0xf4] ;  /* 0x0000f406040f7981 */ /* 0x000ea4000c1e1900 */
[----:B--2---:R-:W-:-:S05]  /*3f10*/  IMAD.WIDE R14, R15, 0x8, R4 ;  /* 0x000000080f0e7825 */ /* 0x004fca00078e0204 */
[----:B------:R0:W-:Y:S04]  /*3f20*/  STG.E.64 desc[UR6][R14.64+0xa0], R16 ;  /* 0x0000a0100e007986 */ /* 0x0001e8000c101b06 */
[----:B------:R-:W2:Y:S04]  /*3f30*/  LDG.E R8, desc[UR6][R4.64+0xf4] ;  /* 0x0000f40604087981 */ /* 0x000ea8000c1e1900 */
[----:B------:R-:W3:Y:S04]  /*3f40*/  LDG.E R19, desc[UR6][R4.64+0xd4] ;  /* 0x0000d40604137981 */ /* 0x000ee8000c1e1900 */
[----:B------:R-:W4:Y:S01]  /*3f50*/  LDG.E.64 R12, desc[UR6][R4.64+0x120] ;  /* 0x00012006040c7981 */ /* 0x000f22000c1e1b00 */
[----:B--2---:R-:W-:-:S04]  /*3f60*/  VIADD R8, R8, 0x1 ;  /* 0x0000000108087836 */ /* 0x004fc80000000000 */
[----:B------:R-:W-:-:S04]  /*3f70*/  IMAD.HI R11, R8, 0x66666667, RZ ;  /* 0x66666667080b7827 */ /* 0x000fc800078e02ff */
[----:B---3--:R-:W-:Y:S01]  /*3f80*/  VIADD R19, R19, 0x1 ;  /* 0x0000000113137836 */ /* 0x008fe20000000000 */
[----:B------:R-:W-:-:S04]  /*3f90*/  SHF.R.S32.HI R18, RZ, 0x1, R11 ;  /* 0x00000001ff127819 */ /* 0x000fc8000001140b */
[----:B------:R-:W-:Y:S01]  /*3fa0*/  LEA.HI R11, R11, R18, RZ, 0x1 ;  /* 0x000000120b0b7211 */ /* 0x000fe200078f08ff */
[----:B------:R0:W-:Y:S04]  /*3fb0*/  STG.E desc[UR6][R4.64+0xd4], R19 ;  /* 0x0000d41304007986 */ /* 0x0001e8000c101906 */
[----:B------:R-:W-:-:S05]  /*3fc0*/  IMAD R11, R11, -0x5, R8 ;  /* 0xfffffffb0b0b7824 */ /* 0x000fca00078e0208 */
[----:B------:R0:W-:Y:S04]  /*3fd0*/  STG.E desc[UR6][R4.64+0xf4], R11 ;  /* 0x0000f40b04007986 */ /* 0x0001e8000c101906 */
[----:B----4-:R0:W-:Y:S02]  /*3fe0*/  ST.E.64 desc[UR6][R12.64], RZ ;  /* 0x000000ff0c007985 */ /* 0x0101e4000c101b06 */
.L_x_57:
[----:B------:R-:W-:Y:S05]  /*3ff0*/  BSYNC.RECONVERGENT B1 ;  /* 0x0000000000017941 */ /* 0x000fea0003800200 */
.L_x_56:
[----:B------:R1:W-:Y:S01]  /*4000*/  STG.E.64 desc[UR6][R4.64+0x20], RZ ;  /* 0x000020ff04007986 */ /* 0x0003e2000c101b06 */
[----:B------:R-:W-:Y:S05]  /*4010*/  @!P1 BRA `(.L_x_58) ;  /* 0xfffffff800089947 */ /* 0x000fea000383ffff */
.L_x_49:
[----:B0-----:R-:W-:Y:S05]  /*4020*/  BSYNC.RECONVERGENT B0 ;  /* 0x0000000000007941 */ /* 0x001fea0003800200 */
.L_x_48:
[----:B------:R-:W0:Y:S08]  /*4030*/  LDC.64 R2, c[0x0][0x398] ;  /* 0x0000e600ff027b82 */ /* 0x000e300000000a00 */
[----:B------:R-:W-:Y:S06]  /*4040*/  BAR.SYNC.DEFER_BLOCKING 0x0 ;  /* 0x0000000000007b1d */ /* 0x000fec0000010000 */
[----:B0-----:R-:W5:Y:S01]  /*4050*/  LDG.E R2, desc[UR6][R2.64] ;  /* 0x0000000602027981 */ /* 0x001f62000c1e1900 */
[----:B------:R-:W-:Y:S01]  /*4060*/  UIADD3 UR4, UPT, UPT, UR4, 0x1, URZ ;  /* 0x0000000104047890 */ /* 0x000fe2000fffe0ff */
[----:B-----5:R-:W-:-:S13]  /*4070*/  ISETP.NE.AND P0, PT, R2, RZ, PT ;  /* 0x000000ff0200720c */ /* 0x020fda0003f05270 */
[----:B------:R-:W-:Y:S05]  /*4080*/  @P0 BRA `(.L_x_59) ;  /* 0xffffffc000140947 */ /* 0x000fea000383ffff */
[----:B------:R-:W-:Y:S01]  /*4090*/  MOV R2, 0x0 ;  /* 0x0000000000027802 */ /* 0x000fe20000000f00 */
[----:B------:R0:W-:Y:S01]  /*40a0*/  STL [R1], R0 ;  /* 0x0000000001007387 */ /* 0x0001e20000100800 */
[----:B------:R-:W1:Y:S04]  /*40b0*/  LDCU.64 UR4, c[0x4][0x8] ;  /* 0x01000100ff0477ac */ /* 0x000e680008000a00 */
[----:B------:R-:W0:Y:S01]  /*40c0*/  LDC.64 R2, c[0x4][R2] ;  /* 0x0100000002027b82 */ /* 0x000e220000000a00 */
[----:B-1----:R-:W-:Y:S01]  /*40d0*/  MOV R4, UR4 ;  /* 0x0000000400047c02 */ /* 0x002fe20008000f00 */
[----:B------:R-:W-:-:S07]  /*40e0*/  IMAD.U32 R5, RZ, RZ, UR5 ;  /* 0x00000005ff057e24 */ /* 0x000fce000f8e00ff */
[----:B------:R-:W-:-:S07]  /*40f0*/  LEPC R20, `(.L_x_60) ;  /* 0x000000001014794e */ /* 0x000fce0000000000 */
[----:B0-234-:R-:W-:Y:S05]  /*4100*/  CALL.ABS.NOINC R2 ;  /* 0x0000000002007343 */ /* 0x01dfea0003c00000 */
.L_x_60:
[----:B------:R-:W-:Y:S05]  /*4110*/  EXIT ;  /* 0x000000000000794d */ /* 0x000fea0003800000 */
.L_x_61:
[----:B------:R-:W-:-:S00]  /*4120*/  BRA `(.L_x_61) ;  /* 0xfffffffc00fc7947 */ /* 0x000fc0000383ffff */
[----:B------:R-:W-:-:S00]  /*4130*/  NOP ;  /* 0x0000000000007918 */ /* 0x000fc00000000000 */
        /* <DEDUP_REMOVED lines=12> */
.L_x_120:


//--------------------- .text._Z14g_router_transP6Routeri --------------------------
	.section	.text._Z14g_router_transP6Routeri,"ax",@progbits
	.align	128
        .global         _Z14g_router_transP6Routeri
        .type           _Z14g_router_transP6Routeri,@function
        .size           _Z14g_router_transP6Routeri,(.L_x_121 - _Z14g_router_transP6Routeri)
        .other          _Z14g_router_transP6Routeri,@"STO_CUDA_ENTRY STV_DEFAULT"
_Z14g_router_transP6Routeri:
.text._Z14g_router_transP6Routeri:
[----:B------:R-:W-:Y:S01]  /*0000*/  LDC R1, c[0x0][0x37c] ;  /* 0x0000df00ff017b82 */ /* 0x000fe20000000800 */
[----:B------:R-:W0:Y:S01]  /*0010*/  S2R R7, SR_CTAID.X ;  /* 0x0000000000077919 */ /* 0x000e220000002500 */
[----:B------:R-:W0:Y:S01]  /*0020*/  LDCU UR4, c[0x0][0x360] ;  /* 0x00006c00ff0477ac */ /* 0x000e220008000800 */
[----:B------:R-:W0:Y:S01]  /*0030*/  S2R R0, SR_TID.X ;  /* 0x0000000000007919 */ /* 0x000e220000002100 */
[----:B------:R-:W1:Y:S01]  /*0040*/  LDCU UR5, c[0x0][0x388] ;  /* 0x00007100ff0577ac */ /* 0x000e620008000800 */
[----:B0-----:R-:W-:-:S05]  /*0050*/  IMAD R7, R7, UR4, R0 ;  /* 0x0000000407077c24 */ /* 0x001fca000f8e0200 */
[----:B-1----:R-:W-:-:S13]  /*0060*/  ISETP.GE.AND P0, PT, R7, UR5, PT ;  /* 0x0000000507007c0c */ /* 0x002fda000bf06270 */
[----:B------:R-:W-:Y:S05]  /*0070*/  @P0 EXIT ;  /* 0x000000000000094d */ /* 0x000fea0003800000 */
[----:B------:R-:W0:Y:S01]  /*0080*/  LDC.64 R2, c[0x0][0x380] ;  /* 0x0000e000ff027b82 */ /* 0x000e220000000a00 */
[----:B------:R-:W1:Y:S01]  /*0090*/  LDCU UR5, c[0x0][0x370] ;  /* 0x00006e00ff0577ac */ /* 0x000e620008000800 */
[----:B------:R-:W2:Y:S01]  /*00a0*/  LDCU.64 UR6, c[0x0][0x358] ;  /* 0x00006b00ff0677ac */ /* 0x000ea20008000a00 */
[----:B------:R-:W3:Y:S01]  /*00b0*/  LDCU UR8, c[0x0][0x388] ;  /* 0x00007100ff0877ac */ /* 0x000ee20008000800 */
[----:B-1----:R-:W-:-:S12]  /*00c0*/  UIMAD UR4, UR4, UR5, URZ ;  /* 0x00000005040472a4 */ /* 0x002fd8000f8e02ff */
.L_x_70:
[----:B01----:R-:W-:-:S05]  /*00d0*/  IMAD.WIDE R4, R7, 0x128, R2 ;  /* 0x0000012807047825 */ /* 0x003fca00078e0202 */
[----:B--2---:R-:W2:Y:S01]  /*00e0*/  LDG.E.64 R14, desc[UR6][R4.64+0x108] ;  /* 0x00010806040e7981 */ /* 0x004ea2000c1e1b00 */
[----:B------:R-:W-:Y:S01]  /*00f0*/  BSSY.RECONVERGENT B0, `(.L_x_62) ;  /* 0x000001c000007945 */ /* 0x000fe20003800200 */
[----:B--2---:R-:W-:-:S04]  /*0100*/  ISETP.NE.U32.AND P0, PT, R14, RZ, PT ;  /* 0x000000ff0e00720c */ /* 0x004fc80003f05070 */
[----:B------:R-:W-:-:S13]  /*0110*/  ISETP.NE.AND.EX P0, PT, R15, RZ, PT, P0 ;  /* 0x000000ff0f00720c */ /* 0x000fda0003f05300 */
[----:B------:R-:W-:Y:S05]  /*0120*/  @!P0 BRA `(.L_x_63) ;  /* 0x0000000000608947 */ /* 0x000fea0003800000 */
[----:B------:R-:W2:Y:S04]  /*0130*/  LD.E R0, desc[UR6][R14.64+0x8] ;  /* 0x000008060e007980 */ /* 0x000ea8000c101900 */
[----:B------:R-:W2:Y:S02]  /*0140*/  LDG.E R9, desc[UR6][R4.64+0xf8] ;  /* 0x0000f80604097981 */ /* 0x000ea4000c1e1900 */
[----:B--2---:R-:W-:-:S05]  /*0150*/  IMAD.IADD R13, R0, 0x1, R9 ;  /* 0x00000001000d7824 */ /* 0x004fca00078e0209 */
[----:B------:R0:W-:Y:S04]  /*0160*/  STG.E desc[UR6][R4.64+0xf8], R13 ;  /* 0x0000f80d04007986 */ /* 0x0001e8000c101906 */
        /* <DEDUP_REMOVED lines=8> */
[----:B------:R-:W4:Y:S04]  /*01f0*/  @P0 LDG.E R0, desc[UR6][R4.64+0xe8] ;  /* 0x0000e80604000981 */ /* 0x000f28000c1e1900 */
[----:B------:R-:W5:Y:S04]  /*0200*/  @P0 LDG.E R16, desc[UR6][R4.64+0xc8] ;  /* 0x0000c80604100981 */ /* 0x000f68000c1e1900 */
[----:B0-----:R-:W3:Y:S01]  /*0210*/  @P0 LDG.E.64 R12, desc[UR6][R4.64+0x108] ;  /* 0x00010806040c0981 */ /* 0x001ee2000c1e1b00 */
[----:B----4-:R-:W-:-:S04]  /*0220*/  @P0 VIADD R0, R0, 0x1 ;  /* 0x0000000100000836 */ /* 0x010fc80000000000 */
[----:B------:R-:W-:-:S04]  /*0230*/  @P0 IMAD.HI R6, R0, 0x66666667, RZ ;  /* 0x6666666700060827 */ /* 0x000fc800078e02ff */
[----:B-----5:R-:W-:Y:S01]  /*0240*/  @P0 VIADD R17, R16, 0x1 ;  /* 0x0000000110110836 */ /* 0x020fe20000000000 */
[----:B-1----:R-:W-:-:S04]  /*0250*/  @P0 SHF.R.S32.HI R15, RZ, 0x1, R6 ;  /* 0x00000001ff0f0819 */ /* 0x002fc80000011406 */
[----:B------:R-:W-:Y:S01]  /*0260*/  @P0 LEA.HI R15, R6, R15, RZ, 0x1 ;  /* 0x0000000f060f0211 */ /* 0x000fe200078f08ff */
[----:B------:R2:W-:Y:S04]  /*0270*/  @P0 STG.E desc[UR6][R4.64+0xc8], R17 ;  /* 0x0000c81104000986 */ /* 0x0005e8000c101906 */
[----:B------:R-:W-:-:S05]  /*0280*/  @P0 IMAD R15, R15, -0x5, R0 ;  /* 0xfffffffb0f0f0824 */ /* 0x000fca00078e0200 */
[----:B------:R2:W-:Y:S04]  /*0290*/  @P0 STG.E desc[UR6][R4.64+0xe8], R15 ;  /* 0x0000e80f04000986 */ /* 0x0005e8000c101906 */
[----:B---3--:R2:W-:Y:S02]  /*02a0*/  @P0 ST.E.64 desc[UR6][R12.64], RZ ;  /* 0x000000ff0c000985 */ /* 0x0085e4000c101b06 */
.L_x_63:
[----:B---3--:R-:W-:Y:S05]  /*02b0*/  BSYNC.RECONVERGENT B0 ;  /* 0x0000000000007941 */ /* 0x008fea0003800200 */
.L_x_62:
        /* <DEDUP_REMOVED lines=17> */
[----:B------:R-:W3:Y:S04]  /*03d0*/  @P0 LDG.E R0, desc[UR6][R4.64+0xec] ;  /* 0x0000ec0604000981 */ /* 0x000ee8000c1e1900 */
[----:B------:R-:W4:Y:S04]  /*03e0*/  @P0 LDG.E R16, desc[UR6][R4.64+0xcc] ;  /* 0x0000cc0604100981 */ /* 0x000f28000c1e1900 */
[----:B0-----:R-:W5:Y:S01]  /*03f0*/  @P0 LDG.E.64 R12, desc[UR6][R4.64+0x110] ;  /* 0x00011006040c0981 */ /* 0x001f62000c1e1b00 */
[----:B---3--:R-:W-:-:S04]  /*0400*/  @P0 VIADD R0, R0, 0x1 ;  /* 0x0000000100000836 */ /* 0x008fc80000000000 */
[----:B------:R-:W-:-:S04]  /*0410*/  @P0 IMAD.HI R6, R0, 0x66666667, RZ ;  /* 0x6666666700060827 */ /* 0x000fc800078e02ff */
[----:B----4-:R-:W-:Y:S01]  /*0420*/  @P0 VIADD R17, R16, 0x1 ;  /* 0x0000000110110836 */ /* 0x010fe20000000000 */
[----:B-1----:R-:W-:-:S04]  /*0430*/  @P0 SHF.R.S32.HI R15, RZ, 0x1, R6 ;  /* 0x00000001ff0f0819 */ /* 0x002fc80000011406 */
[----:B------:R-:W-:Y:S01]  /*0440*/  @P0 LEA.HI R15, R6, R15, RZ, 0x1 ;  /* 0x0000000f060f0211 */ /* 0x000fe200078f08ff */
[----:B------:R2:W-:Y:S04]  /*0450*/  @P0 STG.E desc[UR6][R4.64+0xcc], R17 ;  /* 0x0000cc1104000986 */ /* 0x0005e8000c101906 */
[----:B------:R-:W-:-:S05]  /*0460*/  @P0 IMAD R15, R15, -0x5, R0 ;  /* 0xfffffffb0f0f0824 */ /* 0x000fca00078e0200 */
[----:B------:R2:W-:Y:S04]  /*0470*/  @P0 STG.E desc[UR6][R4.64+0xec], R15 ;  /* 0x0000ec0f04000986 */ /* 0x0005e8000c101906 */
[----:B-----5:R2:W-:Y:S02]  /*0480*/  @P0 ST.E.64 desc[UR6][R12.64], RZ ;  /* 0x000000ff0c000985 */ /* 0x0205e4000c101b06 */
.L_x_65:
[----:B------:R-:W-:Y:S05]  /*0490*/  BSYNC.RECONVERGENT B0 ;  /* 0x0000000000007941 */ /* 0x000fea0003800200 */
.L_x_64:
[----:B--2---:R-:W2:Y:S01]  /*04a0*/  LDG.E.64 R14, desc[UR6][R4.64+0x118] ;  /* 0x00011806040e7981 */ /* 0x004ea2000c1e1b00 */
[----:B------:R-:W-:Y:S01]  /*04b0*/  BSSY.RECONVERGENT B0, `(.L_x_66) ;  /* 0x000001c000007945 */ /* 0x000fe20003800200 */
        /* <DEDUP_REMOVED lines=27> */
.L_x_67:
[----:B------:R-:W-:Y:S05]  /*0670*/  BSYNC.RECONVERGENT B0 ;  /* 0x0000000000007941 */ /* 0x000fea0003800200 */
.L_x_66:
[----:B--2---:R-:W2:Y:S01]  /*0680*/  LDG.E.64 R10, desc[UR6][R4.64+0x120] ;  /* 0x00012006040a7981 */ /* 0x004ea2000c1e1b00 */
        /* <DEDUP_REMOVED lines=31> */
.L_x_69:
[----:B------:R-:W-:Y:S05]  /*0880*/  BSYNC.RECONVERGENT B0 ;  /* 0x0000000000007941 */ /* 0x000fea0003800200 */
.L_x_68:
[----:B------:R1:W-:Y:S01]  /*0890*/  STG.E.64 desc[UR6][R4.64+0x20], RZ ;  /* 0x000020ff04007986 */ /* 0x0003e2000c101b06 */
[----:B------:R-:W-:Y:S05]  /*08a0*/  @!P1 BRA `(.L_x_70) ;  /* 0xfffffff800089947 */ /* 0x000fea000383ffff */
[----:B------:R-:W-:Y:S05]  /*08b0*/  EXIT ;  /* 0x000000000000794d */ /* 0x000fea0003800000 */
.L_x_71:
        /* <DEDUP_REMOVED lines=12> */
.L_x_121:


//--------------------- .text._Z14g_router_arbitP6RouterP10ChannelOutPiS3_i --------------------------
	.section	.text._Z14g_router_arbitP6RouterP10ChannelOutPiS3_i,"ax",@progbits
	.align	128
        .global         _Z14g_router_arbitP6RouterP10ChannelOutPiS3_i
        .type           _Z14g_router_arbitP6RouterP10ChannelOutPiS3_i,@function
        .size           _Z14g_router_arbitP6RouterP10ChannelOutPiS3_i,(.L_x_122 - _Z14g_router_arbitP6RouterP10ChannelOutPiS3_i)
        .other          _Z14g_router_arbitP6RouterP10ChannelOutPiS3_i,@"STO_CUDA_ENTRY STV_DEFAULT"
_Z14g_router_arbitP6RouterP10ChannelOutPiS3_i:
.text._Z14g_router_arbitP6RouterP10ChannelOutPiS3_i:
[----:B------:R-:W-:Y:S01]  /*0000*/  LDC R1, c[0x0][0x37c] ;  /* 0x0000df00ff017b82 */ /* 0x000fe20000000800 */
[----:B------:R-:W0:Y:S01]  /*0010*/  S2R R0, SR_TID.X ;  /* 0x0000000000007919 */ /* 0x000e220000002100 */
[----:B------:R-:W1:Y:S01]  /*0020*/  LDCU.64 UR6, c[0x0][0x358] ;  /* 0x00006b00ff0677ac */ /* 0x000e620008000a00 */
[----:B------:R-:W2:Y:S01]  /*0030*/  S2R R9, SR_CTAID.X ;  /* 0x0000000000097919 */ /* 0x000ea20000002500 */
[----:B------:R-:W2:Y:S01]  /*0040*/  LDCU UR4, c[0x0][0x360] ;  /* 0x00006c00ff0477ac */ /* 0x000ea20008000800 */
[----:B------:R-:W3:Y:S01]  /*0050*/  LDCU UR5, c[0x0][0x3a0] ;  /* 0x00007400ff0577ac */ /* 0x000ee20008000800 */
[----:B0-----:R-:W-:Y:S01]  /*0060*/  ISETP.NE.AND P0, PT, R0, RZ, PT ;  /* 0x000000ff0000720c */ /* 0x001fe20003f05270 */
[----:B--2---:R-:W-:-:S05]  /*0070*/  IMAD R9, R9, UR4, R0 ;  /* 0x0000000409097c24 */ /* 0x004fca000f8e0200 */
[----:B---3--:R-:W-:-:S07]  /*0080*/  ISETP.GE.AND P1, PT, R9, UR5, PT ;  /* 0x0000000509007c0c */ /* 0x008fce000bf26270 */
[----:B------:R-:W1:Y:S01]  /*0090*/  @!P0 LDC.64 R2, c[0x0][0x390] ;  /* 0x0000e400ff028b82 */ /* 0x000e620000000a00 */
[----:B------:R-:W-:-:S07]  /*00a0*/  @!P0 IMAD.MOV.U32 R5, RZ, RZ, 0x1 ;  /* 0x00000001ff058424 */ /* 0x000fce00078e00ff */
[----:B------:R-:W0:Y:S01]  /*00b0*/  @!P0 LDC.64 R6, c[0x0][0x398] ;  /* 0x0000e600ff068b82 */ /* 0x000e220000000a00 */
[----:B-1----:R1:W-:Y:S04]  /*00c0*/  @!P0 STG.E desc[UR6][R2.64], R5 ;  /* 0x0000000502008986 */ /* 0x0023e8000c101906 */
[----:B0-----:R1:W-:Y:S03]  /*00d0*/  @!P0 STG.E desc[UR6][R6.64], RZ ;  /* 0x000000ff06008986 */ /* 0x0013e6000c101906 */
[----:B------:R-:W-:Y:S06]  /*00e0*/  BAR.SYNC.DEFER_BLOCKING 0x0 ;  /* 0x0000000000007b1d */ /* 0x000fec0000010000 */
[----:B------:R-:W-:Y:S05]  /*00f0*/  @P1 EXIT ;  /* 0x000000000000194d */ /* 0x000fea0003800000 */
[----:B-1----:R-:W0:Y:S01]  /*0100*/  LDC.64 R2, c[0x0][0x388] ;  /* 0x0000e200ff027b82 */ /* 0x002e220000000a00 */
[----:B------:R-:W1:Y:S01]  /*0110*/  LDCU UR5, c[0x0][0x370] ;  /* 0x00006e00ff0577ac */ /* 0x000e620008000800 */
[----:B------:R-:W2:Y:S06]  /*0120*/  LDCU UR8, c[0x0][0x3a0] ;  /* 0x00007400ff0877ac */ /* 0x000eac0008000800 */
[----:B------:R-:W3:Y:S01]  /*0130*/  LDC.64 R4, c[0x0][0x380] ;  /* 0x0000e000ff047b82 */ /* 0x000ee20000000a00 */
[----:B-1----:R-:W-:-:S12]  /*0140*/  UIMAD UR4, UR4, UR5, URZ ;  /* 0x00000005040472a4 */ /* 0x002fd8000f8e02ff */
.L_x_117:
[----:B01234-:R-:W-:-:S05]  /*0150*/  IMAD.WIDE R6, R9, 0x128, R4 ;  /* 0x0000012809067825 */ /* 0x01ffca00078e0204 */
[----:B------:R-:W3:Y:S01]  /*0160*/  LDG.E R0, desc[UR6][R6.64+0xc8] ;  /* 0x0000c80606007981 */ /* 0x000ee2000c1e1900 */
[----:B------:R-:W-:Y:S01]  /*0170*/  VIADD R9, R9, UR4 ;  /* 0x0000000409097c36 */ /* 0x000fe20008000000 */
[----:B------:R-:W-:Y:S04]  /*0180*/  BSSY.RECONVERGENT B0, `(.L_x_72) ;  /* 0x00000ad000007945 */ /* 0x000fe80003800200 */
[----:B--2---:R-:W-:Y:S02]  /*0190*/  ISETP.GE.AND P1, PT, R9, UR8, PT ;  /* 0x0000000809007c0c */ /* 0x004fe4000bf26270 */
[----:B---3--:R-:W-:-:S13]  /*01a0*/  ISETP.GE.AND P0, PT, R0, 0x1, PT ;  /* 0x000000010000780c */ /* 0x008fda0003f06270 */
        /* <DEDUP_REMOVED lines=23> */
[----:B------:R-:W0:Y:S04]  /*0320*/  LDG.E R0, desc[UR6][R6.64+0xfc] ;  /* 0x0000fc0606007981 */ /* 0x000e28000c1e1900 */
[----:B------:R-:W4:Y:S01]  /*0330*/  LDG.E R18, desc[UR6][R6.64+0xc8] ;  /* 0x0000c80606127981 */ /* 0x000f22000c1e1900 */
[----:B------:R-:W1:Y:S01]  /*0340*/  LDC.64 R12, c[0x0][0x398] ;  /* 0x0000e600ff0c7b82 */ /* 0x000e620000000a00 */
[----:B------:R-:W-:Y:S01]  /*0350*/  IMAD.MOV.U32 R23, RZ, RZ, 0x1 ;  /* 0x00000001ff177424 */ /* 0x000fe200078e00ff */
[----:B--2---:R-:W-:Y:S01]  /*0360*/  IADD3 R8, PT, PT, R8, 0x1, RZ ;  /* 0x0000000108087810 */ /* 0x004fe20007ffe0ff */
[----:B---3--:R-:W-:-:S04]  /*0370*/  IMAD.SHL.U32 R21, R19, 0x4, RZ ;  /* 0x0000000413157824 */ /* 0x008fc800078e00ff */
[----:B------:R-:W-:Y:S01]  /*0380*/  IMAD.HI R16, R8, 0x66666667, RZ ;  /* 0x6666666708107827 */ /* 0x000fe200078e02ff */
[----:B0-----:R-:W-:-:S03]  /*0390*/  IADD3 R15, PT, PT, R0, -0x1, RZ ;  /* 0xffffffff000f7810 */ /* 0x001fc60007ffe0ff */
[----:B------:R-:W-:Y:S01]  /*03a0*/  IMAD.WIDE R10, R21, 0x10, R2 ;  /* 0x00000010150a7825 */ /* 0x000fe200078e0202 */
[----:B------:R-:W-:Y:S01]  /*03b0*/  SHF.R.S32.HI R17, RZ, 0x1, R16 ;  /* 0x00000001ff117819 */ /* 0x000fe20000011410 */
[----:B------:R0:W-:Y:S02]  /*03c0*/  STG.E desc[UR6][R6.64+0xfc], R15 ;  /* 0x0000fc0f06007986 */ /* 0x0001e4000c101906 */
[----:B----4-:R-:W-:Y:S01]  /*03d0*/  VIADD R19, R18, 0xffffffff ;  /* 0xffffffff12137836 */ /* 0x010fe20000000000 */
[----:B------:R-:W-:-:S04]  /*03e0*/  LEA.HI R17, R16, R17, RZ, 0x1 ;  /* 0x0000001110117211 */ /* 0x000fc800078f08ff */
[----:B------:R0:W-:Y:S01]  /*03f0*/  STG.E desc[UR6][R6.64+0xc8], R19 ;  /* 0x0000c81306007986 */ /* 0x0001e2000c101906 */
[----:B------:R-:W-:-:S05]  /*0400*/  IMAD R17, R17, -0x5, R8 ;  /* 0xfffffffb11117824 */ /* 0x000fca00078e0208 */
[----:B------:R0:W-:Y:S04]  /*0410*/  STG.E desc[UR6][R6.64+0xd8], R17 ;  /* 0x0000d81106007986 */ /* 0x0001e8000c101906 */
[----:B------:R0:W-:Y:S04]  /*0420*/  STG.E desc[UR6][R10.64+0x8], R23 ;  /* 0x000008170a007986 */ /* 0x0001e8000c101906 */
[----:B-1----:R0:W-:Y:S01]  /*0430*/  STG.E desc[UR6][R12.64], R23 ;  /* 0x000000170c007986 */ /* 0x0021e2000c101906 */
[----:B------:R-:W-:Y:S05]  /*0440*/  BRA `(.L_x_73) ;  /* 0x0000000800007947 */ /* 0x000fea0003800000 */
.L_x_74:
        /* <DEDUP_REMOVED lines=34> */
.L_x_75:
        /* <DEDUP_REMOVED lines=36> */
.L_x_76:
        /* <DEDUP_REMOVED lines=34> */
.L_x_77:
        /* <DEDUP_REMOVED lines=24> */
.L_x_73:
[----:B------:R-:W-:Y:S05]  /*0c50*/  BSYNC.RECONVERGENT B0 ;  /* 0x0000000000007941 */ /* 0x000fea0003800200 */
.L_x_72:
[----:B------:R-:W5:Y:S01]  /*0c60*/  LDG.E R0, desc[UR6][R6.64+0xcc] ;  /* 0x0000cc0606007981 */ /* 0x000f62000c1e1900 */
[----:B------:R-:W-:Y:S01]  /*0c70*/  BSSY.RECONVERGENT B0, `(.L_x_78) ;  /* 0x00000ac000007945 */ /* 0x000fe20003800200 */
[----:B-----5:R-:W-:-:S13]  /*0c80*/  ISETP.GE.AND P0, PT, R0, 0x1, PT ;  /* 0x000000010000780c */ /* 0x020fda0003f06270 */
[----:B------:R-:W-:Y:S05]  /*0c90*/  @!P0 BRA `(.L_x_79) ;  /* 0x0000000800a48947 */ /* 0x000fea0003800000 */
[----:B0-234-:R-:W0:Y:S02]  /*0ca0*/  LDC.64 R12, c[0x0][0x390] ;  /* 0x0000e400ff0c7b82 */ /* 0x01de240000000a00 */
[----:B0-----:R0:W-:Y:S04]  /*0cb0*/  STG.E desc[UR6][R12.64], RZ ;  /* 0x000000ff0c007986 */ /* 0x0011e8000c101906 */
[----:B------:R-:W2:Y:S04]  /*0cc0*/  LDG.E R15, desc[UR6][R6.64+0xdc] ;  /* 0x0000dc06060f7981 */ /* 0x000ea8000c1e1900 */
[----:B------:R-:W3:Y:S01]  /*0cd0*/  LDG.E R17, desc[UR6][R6.64] ;  /* 0x0000000606117981 */ /* 0x000ee2000c1e1900 */
[----:B--2---:R-:W-:-:S06]  /*0ce0*/  IMAD.WIDE R10, R15, 0x8, R6 ;  /* 0x000000080f0a7825 */ /* 0x004fcc00078e0206 */
[----:B------:R-:W2:Y:S04]  /*0cf0*/  LDG.E.64 R10, desc[UR6][R10.64+0x50] ;  /* 0x000050060a0a7981 */ /* 0x000ea8000c1e1b00 */
[----:B--2---:R-:W3:Y:S02]  /*0d00*/  LD.E R0, desc[UR6][R10.64] ;  /* 0x000000060a007980 */ /* 0x004ee4000c101900 */
[----:B---3--:R-:W-:-:S13]  /*0d10*/  ISETP.GT.AND P0, PT, R0, R17, PT ;  /* 0x000000110000720c */ /* 0x008fda0003f04270 */
[----:B0-----:R-:W-:Y:S05]  /*0d20*/  @!P0 BRA `(.L_x_80) ;  /* 0x0000000000808947 */ /* 0x001fea0003800000 */
[----:B------:R-:W2:Y:S02]  /*0d30*/  LDG.E R0, desc[UR6][R6.64+0x8] ;  /* 0x0000080606007981 */ /* 0x000ea4000c1e1900 */
[----:B--2---:R-:W-:-:S04]  /*0d40*/  IMAD.SHL.U32 R15, R0, 0x4, RZ ;  /* 0x00000004000f7824 */ /* 0x004fc800078e00ff */
[----:B------:R-:W-:-:S05]  /*0d50*/  IMAD.WIDE R14, R15, 0x10, R2 ;  /* 0x000000100f0e7825 */ /* 0x000fca00078e0202 */
        /* <DEDUP_REMOVED lines=13> */
[----:B------:R-:W-:-:S02]  /*0e30*/  IMAD.MOV.U32 R23, RZ, RZ, 0x1 ;  /* 0x00000001ff177424 */ /* 0x000fc400078e00ff */
[----:B--2---:R-:W-:-:S04]  /*0e40*/  VIADD R8, R8, 0x1 ;  /* 0x0000000108087836 */ /* 0x004fc80000000000 */
[----:B------:R-:W-:Y:S01]  /*0e50*/  IMAD.HI R16, R8, 0x66666667, RZ ;  /* 0x6666666708107827 */ /* 0x000fe200078e02ff */
[----:B---3--:R-:W-:-:S03]  /*0e60*/  SHF.L.U32 R21, R19, 0x2, RZ ;  /* 0x0000000213157819 */ /* 0x008fc600000006ff */
[----:B0-----:R-:W-:Y:S01]  /*0e70*/  VIADD R15, R0, 0xffffffff ;  /* 0xffffffff000f7836 */ /* 0x001fe20000000000 */
[----:B------:R-:W-:Y:S01]  /*0e80*/  SHF.R.S32.HI R17, RZ, 0x1, R16 ;  /* 0x00000001ff117819 */ /* 0x000fe20000011410 */
[----:B------:R-:W-:Y:S01]  /*0e90*/  IMAD.WIDE R10, R21, 0x10, R2 ;  /* 0x00000010150a7825 */ /* 0x000fe200078e0202 */
[----:B----4-:R-:W-:Y:S02]  /*0ea0*/  IADD3 R19, PT, PT, R18, -0x1, RZ ;  /* 0xffffffff12137810 */ /* 0x010fe40007ffe0ff */
[----:B------:R0:W-:Y:S01]  /*0eb0*/  STG.E desc[UR6][R6.64+0xfc], R15 ;  /* 0x0000fc0f06007986 */ /* 0x0001e2000c101906 */
[----:B------:R-:W-:-:S03]  /*0ec0*/  LEA.HI R17, R16, R17, RZ, 0x1 ;  /* 0x0000001110117211 */ /* 0x000fc600078f08ff */
[----:B------:R0:W-:Y:S02]  /*0ed0*/  STG.E desc[UR6][R6.64+0xcc], R19 ;  /* 0x0000cc1306007986 */ /* 0x0001e4000c101906 */
[----:B------:R-:W-:-:S05]  /*0ee0*/  IMAD R17, R17, -0x5, R8 ;  /* 0xfffffffb11117824 */ /* 0x000fca00078e0208 */
[----:B------:R0:W-:Y:S04]  /*0ef0*/  STG.E desc[UR6][R6.64+0xdc], R17 ;  /* 0x0000dc1106007986 */ /* 0x0001e8000c101906 */
[----:B------:R0:W-:Y:S04]  /*0f00*/  STG.E desc[UR6][R10.64+0x18], R23 ;  /* 0x000018170a007986 */ /* 0x0001e8000c101906 */
[----:B-1----:R0:W-:Y:S01]  /*0f10*/  STG.E desc[UR6][R12.64], R23 ;  /* 0x000000170c007986 */ /* 0x0021e2000c101906 */
[----:B------:R-:W-:Y:S05]  /*0f20*/  BRA `(.L_x_79) ;  /* 0x0000000800007947 */ /* 0x000fea0003800000 */
.L_x_80:
[----:B------:R-:W-:-:S13]  /*0f30*/  ISETP.GE.AND P0, PT, R0, R17, PT ;  /* 0x000000110000720c */ /* 0x000fda0003f06270 */
[----:B------:R-:W-:Y:S05]  /*0f40*/  @P0 BRA `(.L_x_81) ;  /* 0x0000000000800947 */ /* 0x000fea0003800000 */
        /* <DEDUP_REMOVED lines=32> */
.L_x_81:
[----:B------:R-:W2:Y:S04]  /*1150*/  LD.E R0, desc[UR6][R10.64+0x4] ;  /* 0x000004060a007980 */ /* 0x000ea8000c101900 */
[----:B------:R-:W2:Y:S02]  /*1160*/  LDG.E R13, desc[UR6][R6.64+0x4] ;  /* 0x00000406060d7981 */ /* 0x000ea4000c1e1900 */
[----:B--2---:R-:W-:-:S13]  /*1170*/  ISETP.GT.AND P0, PT, R0, R13, PT ;  /* 0x0000000d0000720c */ /* 0x004fda0003f04270 */
[----:B------:R-:W-:Y:S05]  /*1180*/  @!P0 BRA `(.L_x_82) ;  /* 0x0000000000808947 */ /* 0x000fea0003800000 */
        /* <DEDUP_REMOVED lines=32> */
.L_x_82:
        /* <DEDUP_REMOVED lines=34> */
.L_x_83:
[----:B------:R-:W2:Y:S02]  /*15b0*/  LDG.E.64 R12, desc[UR6][R6.64+0x20] ;  /* 0x00002006060c7981 */ /* 0x000ea4000c1e1b00 */
[----:B--2---:R-:W-:-:S04]  /*15c0*/  ISETP.NE.U32.AND P0, PT, R12, RZ, PT ;  /* 0x000000ff0c00720c */ /* 0x004fc80003f05070 */
[----:B------:R-:W-:-:S13]  /*15d0*/  ISETP.NE.AND.EX P0, PT, R13, RZ, PT, P0 ;  /* 0x000000ff0d00720c */ /* 0x000fda0003f05300 */
[----:B------:R-:W2:Y:S04]  /*15e0*/  @!P0 LDG.E R16, desc[UR6][R6.64+0x8] ;  /* 0x0000080606108981 */ /* 0x000ea8000c1e1900 */
[----:B------:R-:W3:Y:S01]  /*15f0*/  @!P0 LDG.E R14, desc[UR6][R6.64+0xcc] ;  /* 0x0000cc06060e8981 */ /* 0x000ee2000c1e1900 */
[----:B------:R-:W-:Y:S01]  /*1600*/  @!P0 VIADD R0, R15, 0x1 ;  /* 0x000000010f008836 */ /* 0x000fe20000000000 */
[----:B------:R-:W0:Y:S01]  /*1610*/  @!P0 LDC.64 R12, c[0x0][0x398] ;  /* 0x0000e600ff0c8b82 */ /* 0x000e220000000a00 */
        /* <DEDUP_REMOVED lines=9> */
[----:B------:R-:W-:-:S03]  /*16b0*/  @!P0 IMAD.WIDE R14, R17, 0x10, R2 ;  /* 0x00000010110e8825 */ /* 0x000fc600078e0202 */
[----:B------:R1:W-:Y:S04]  /*16c0*/  @!P0 STG.E desc[UR6][R6.64+0xcc], R21 ;  /* 0x0000cc1506008986 */ /* 0x0003e8000c101906 */
[----:B------:R1:W-:Y:S04]  /*16d0*/  @!P0 STG.E desc[UR6][R14.64+0x18], R23 ;  /* 0x000018170e008986 */ /* 0x0003e8000c101906 */
[----:B0-----:R1:W-:Y:S04]  /*16e0*/  @!P0 STG.E desc[UR6][R12.64], R23 ;  /* 0x000000170c008986 */ /* 0x0013e8000c101906 */
[----:B------:R-:W2:Y:S02]  /*16f0*/  @P0 LDG.E R0, desc[UR6][R6.64+0x8] ;  /* 0x0000080606000981 */ /* 0x000ea4000c1e1900 */
[----:B--2---:R-:W-:-:S04]  /*1700*/  @P0 IMAD.SHL.U32 R17, R0, 0x4, RZ ;  /* 0x0000000400110824 */ /* 0x004fc800078e00ff */
[----:B------:R-:W-:-:S05]  /*1710*/  @P0 IMAD.WIDE R16, R17, 0x10, R2 ;  /* 0x0000001011100825 */ /* 0x000fca00078e0202 */
[----:B------:R1:W-:Y:S02]  /*1720*/  @P0 STG.E desc[UR6][R16.64+0x18], RZ ;  /* 0x000018ff10000986 */ /* 0x0003e4000c101906 */
.L_x_79:
[----:B------:R-:W-:Y:S05]  /*1730*/  BSYNC.RECONVERGENT B0 ;  /* 0x0000000000007941 */ /* 0x000fea0003800200 */
.L_x_78:
[----:B------:R-:W5:Y:S01]  /*1740*/  LDG.E R0, desc[UR6][R6.64+0xd0] ;  /* 0x0000d00606007981 */ /* 0x000f62000c1e1900 */
[----:B------:R-:W-:Y:S01]  /*1750*/  BSSY.RECONVERGENT B0, `(.L_x_84) ;  /* 0x00000ac000007945 */ /* 0x000fe20003800200 */
[----:B-----5:R-:W-:-:S13]  /*1760*/  ISETP.GE.AND P0, PT, R0, 0x1, PT ;  /* 0x000000010000780c */ /* 0x020fda0003f06270 */
[----:B------:R-:W-:Y:S05]  /*1770*/  @!P0 BRA `(.L_x_85) ;  /* 0x0000000800a48947 */ /* 0x000fea0003800000 */
[----:B01234-:R-:W0:Y:S02]  /*1780*/  LDC.64 R12, c[0x0][0x390] ;  /* 0x0000e400ff0c7b82 */ /* 0x01fe240000000a00 */
        /* <DEDUP_REMOVED lines=9> */
[----:B--2---:R-:W-:-:S05]  /*1820*/  SHF.L.U32 R15, R0, 0x2, RZ ;  /* 0x00000002000f7819 */ /* 0x004fca00000006ff */
        /* <DEDUP_REMOVED lines=14> */
[----:B------:R-:W-:-:S02]  /*1910*/  HFMA2 R23, -RZ, RZ, 0, 5.9604644775390625e-08 ;  /* 0x00000001ff177431 */ /* 0x000fc400000001ff */
[----:B--2---:R-:W-:-:S04]  /*1920*/  VIADD R8, R8, 0x1 ;  /* 0x0000000108087836 */ /* 0x004fc80000000000 */
[----:B------:R-:W-:-:S04]  /*1930*/  IMAD.HI R16, R8, 0x66666667, RZ ;  /* 0x6666666708107827 */ /* 0x000fc800078e02ff */
[----:B---3--:R-:W-:Y:S01]  /*1940*/  IMAD.SHL.U32 R21, R19, 0x4, RZ ;  /* 0x0000000413157824 */ /* 0x008fe200078e00ff */
[----:B------:R-:W-:Y:S01]  /*1950*/  SHF.R.S32.HI R17, RZ, 0x1, R16 ;  /* 0x00000001ff117819 */ /* 0x000fe20000011410 */
[----:B0-----:R-:W-:Y:S02]  /*1960*/  VIADD R15, R0, 0xffffffff ;  /* 0xffffffff000f7836 */ /* 0x001fe40000000000 */
[----:B----4-:R-:W-:Y:S01]  /*1970*/  VIADD R19, R18, 0xffffffff ;  /* 0xffffffff12137836 */ /* 0x010fe20000000000 */
[----:B------:R-:W-:Y:S01]  /*1980*/  LEA.HI R17, R16, R17, RZ, 0x1 ;  /* 0x0000001110117211 */ /* 0x000fe200078f08ff */
[----:B------:R-:W-:Y:S01]  /*1990*/  IMAD.WIDE R10, R21, 0x10, R2 ;  /* 0x00000010150a7825 */ /* 0x000fe200078e0202 */
[----:B------:R0:W-:Y:S03]  /*19a0*/  STG.E desc[UR6][R6.64+0xfc], R15 ;  /* 0x0000fc0f06007986 */ /* 0x0001e6000c101906 */
[----:B------:R-:W-:Y:S01]  /*19b0*/  IMAD R17, R17, -0x5, R8 ;  /* 0xfffffffb11117824 */ /* 0x000fe200078e0208 */
[----:B------:R0:W-:Y:S04]  /*19c0*/  STG.E desc[UR6][R6.64+0xd0], R19 ;  /* 0x0000d01306007986 */ /* 0x0001e8000c101906 */
[----:B------:R0:W-:Y:S04]  /*19d0*/  STG.E desc[UR6][R6.64+0xe0], R17 ;  /* 0x0000e01106007986 */ /* 0x0001e8000c101906 */
[----:B------:R0:W-:Y:S04]  /*19e0*/  STG.E desc[UR6][R10.64+0x28], R23 ;  /* 0x000028170a007986 */ /* 0x0001e8000c101906 */
[----:B-1----:R0:W-:Y:S01]  /*19f0*/  STG.E desc[UR6][R12.64], R23 ;  /* 0x000000170c007986 */ /* 0x0021e2000c101906 */
[----:B------:R-:W-:Y:S05]  /*1a00*/  BRA `(.L_x_85) ;  /* 0x0000000800007947 */ /* 0x000fea0003800000 */
.L_x_86:
[----:B------:R-:W-:-:S13]  /*1a10*/  ISETP.GE.AND P0, PT, R0, R17, PT ;  /* 0x000000110000720c */ /* 0x000fda0003f06270 */
[----:B------:R-:W-:Y:S05]  /*1a20*/  @P0 BRA `(.L_x_87) ;  /* 0x0000000000800947 */ /* 0x000fea0003800000 */
        /* <DEDUP_REMOVED lines=32> */
.L_x_87:
[----:B------:R-:W2:Y:S04]  /*1c30*/  LD.E R0, desc[UR6][R10.64+0x4] ;  /* 0x000004060a007980 */ /* 0x000ea8000c101900 */
[----:B------:R-:W2:Y:S02]  /*1c40*/  LDG.E R13, desc[UR6][R6.64+0x4] ;  /* 0x00000406060d7981 */ /* 0x000ea4000c1e1900 */
[----:B--2---:R-:W-:-:S13]  /*1c50*/  ISETP.GT.AND P0, PT, R0, R13, PT ;  /* 0x0000000d0000720c */ /* 0x004fda0003f04270 */
[----:B------:R-:W-:Y:S05]  /*1c60*/  @!P0 BRA `(.L_x_88) ;  /* 0x0000000000808947 */ /* 0x000fea0003800000 */
        /* <DEDUP_REMOVED lines=32> */
.L_x_88:
        /* <DEDUP_REMOVED lines=34> */
.L_x_89:
[----:B------:R-:W2:Y:S02]  /*2090*/  LDG.E.64 R12, desc[UR6][R6.64+0x20] ;  /* 0x00002006060c7981 */ /* 0x000ea4000c1e1b00 */
[----:B--2---:R-:W-:-:S04]  /*20a0*/  ISETP.NE.U32.AND P0, PT, R12, RZ, PT ;  /* 0x000000ff0c00720c */ /* 0x004fc80003f05070 */
[----:B------:R-:W-:-:S13]  /*20b0*/  ISETP.NE.AND.EX P0, PT, R13, RZ, PT, P0 ;  /* 0x000000ff0d00720c */ /* 0x000fda0003f05300 */
[----:B------:R-:W2:Y:S04]  /*20c0*/  @!P0 LDG.E R16, desc[UR6][R6.64+0x8] ;  /* 0x0000080606108981 */ /* 0x000ea8000c1e1900 */
[----:B------:R-:W3:Y:S01]  /*20d0*/  @!P0 LDG.E R14, desc[UR6][R6.64+0xd0] ;  /* 0x0000d006060e8981 */ /* 0x000ee2000c1e1900 */
[----:B------:R-:W-:Y:S01]  /*20e0*/  @!P0 IADD3 R0, PT, PT, R15, 0x1, RZ ;  /* 0x000000010f008810 */ /* 0x000fe20007ffe0ff */
[----:B------:R-:W0:Y:S01]  /*20f0*/  @!P0 LDC.64 R12, c[0x0][0x398] ;  /* 0x0000e600ff0c8b82 */ /* 0x000e220000000a00 */
        /* <DEDUP_REMOVED lines=9> */
[----:B------:R-:W-:Y:S02]  /*2190*/  @!P0 IMAD.WIDE R14, R17, 0x10, R2 ;  /* 0x00000010110e8825 */ /* 0x000fe400078e0202 */
[----:B------:R1:W-:Y:S04]  /*21a0*/  @!P0 STG.E desc[UR6][R6.64+0xd0], R21 ;  /* 0x0000d01506008986 */ /* 0x0003e8000c101906 */
[----:B------:R1:W-:Y:S04]  /*21b0*/  @!P0 STG.E desc[UR6][R14.64+0x28], R23 ;  /* 0x000028170e008986 */ /* 0x0003e8000c101906 */
[----:B0-----:R1:W-:Y:S04]  /*21c0*/  @!P0 STG.E desc[UR6][R12.64], R23 ;  /* 0x000000170c008986 */ /* 0x0013e8000c101906 */
[----:B------:R-:W2:Y:S02]  /*21d0*/  @P0 LDG.E R0, desc[UR6][R6.64+0x8] ;  /* 0x0000080606000981 */ /* 0x000ea4000c1e1900 */
[----:B--2---:R-:W-:-:S04]  /*21e0*/  @P0 IMAD.SHL.U32 R17, R0, 0x4, RZ ;  /* 0x0000000400110824 */ /* 0x004fc800078e00ff */
[----:B------:R-:W-:-:S05]  /*21f0*/  @P0 IMAD.WIDE R16, R17, 0x10, R2 ;  /* 0x0000001011100825 */ /* 0x000fca00078e0202 */
[----:B------:R1:W-:Y:S02]  /*2200*/  @P0 STG.E desc[UR6][R16.64+0x28], RZ ;  /* 0x000028ff10000986 */ /* 0x0003e4000c101906 */
.L_x_85:
[----:B------:R-:W-:Y:S05]  /*2210*/  BSYNC.RECONVERGENT B0 ;  /* 0x0000000000007941 */ /* 0x000fea0003800200 */
.L_x_84:
        /* <DEDUP_REMOVED lines=45> */
.L_x_92:
        /* <DEDUP_REMOVED lines=34> */
.L_x_93:
        /* <DEDUP_REMOVED lines=36> */
.L_x_94:
        /* <DEDUP_REMOVED lines=34> */
.L_x_95:
[----:B------:R-:W2:Y:S02]  /*2b70*/  LDG.E.64 R12, desc[UR6][R6.64+0x20] ;  /* 0x00002006060c7981 */ /* 0x000ea4000c1e1b00 */
[----:B--2---:R-:W-:-:S04]  /*2b80*/  ISETP.NE.U32.AND P0, PT, R12, RZ, PT ;  /* 0x000000ff0c00720c */ /* 0x004fc80003f05070 */
[----:B------:R-:W-:-:S13]  /*2b90*/  ISETP.NE.AND.EX P0, PT, R13, RZ, PT, P0 ;  /* 0x000000ff0d00720c */ /* 0x000fda0003f05300 */
[----:B------:R-:W2:Y:S04]  /*2ba0*/  @!P0 LDG.E R16, desc[UR6][R6.64+0x8] ;  /* 0x0000080606108981 */ /* 0x000ea8000c1e1900 */
[----:B------:R-:W3:Y:S01]  /*2bb0*/  @!P0 LDG.E R14, desc[UR6][R6.64+0xd4] ;  /* 0x0000d406060e8981 */ /* 0x000ee2000c1e1900 */
[----:B------:R-:W-:Y:S01]  /*2bc0*/  @!P0 VIADD R0, R15, 0x1 ;  /* 0x000000010f008836 */ /* 0x000fe20000000000 */
[----:B------:R-:W0:Y:S01]  /*2bd0*/  @!P0 LDC.64 R12, c[0x0][0x398] ;  /* 0x0000e600ff0c8b82 */ /* 0x000e220000000a00 */
        /* <DEDUP_REMOVED lines=9> */
[----:B------:R-:W-:Y:S01]  /*2c70*/  @!P0 IMAD.WIDE R14, R17, 0x10, R2 ;  /* 0x00000010110e8825 */ /* 0x000fe200078e0202 */
[----:B------:R1:W-:Y:S04]  /*2c80*/  @!P0 STG.E desc[UR6][R6.64+0xd4], R21 ;  /* 0x0000d41506008986 */ /* 0x0003e8000c101906 */
[----:B------:R1:W-:Y:S04]  /*2c90*/  @!P0 STG.E desc[UR6][R14.64+0x38], R23 ;  /* 0x000038170e008986 */ /* 0x0003e8000c101906 */
[----:B0-----:R1:W-:Y:S04]  /*2ca0*/  @!P0 STG.E desc[UR6][R12.64], R23 ;  /* 0x000000170c008986 */ /* 0x0013e8000c101906 */
[----:B------:R-:W2:Y:S02]  /*2cb0*/  @P0 LDG.E R0, desc[UR6][R6.64+0x8] ;  /* 0x0000080606000981 */ /* 0x000ea4000c1e1900 */
[----:B--2---:R-:W-:-:S05]  /*2cc0*/  @P0 SHF.L.U32 R17, R0, 0x2, RZ ;  /* 0x0000000200110819 */ /* 0x004fca00000006ff */
[----:B------:R-:W-:-:S05]  /*2cd0*/  @P0 IMAD.WIDE R16, R17, 0x10, R2 ;  /* 0x0000001011100825 */ /* 0x000fca00078e0202 */
[----:B------:R1:W-:Y:S02]  /*2ce0*/  @P0 STG.E desc[UR6][R16.64+0x38], RZ ;  /* 0x000038ff10000986 */ /* 0x0003e4000c101906 */
.L_x_91:
[----:B------:R-:W-:Y:S05]  /*2cf0*/  BSYNC.RECONVERGENT B0 ;  /* 0x0000000000007941 */ /* 0x000fea0003800200 */
.L_x_90:
[----:B------:R-:W5:Y:S01]  /*2d00*/  LDG.E R0, desc[UR6][R6.64+0x18] ;  /* 0x0000180606007981 */ /* 0x000f62000c1e1900 */
[----:B------:R-:W-:Y:S01]  /*2d10*/  BSSY.RECONVERGENT B0, `(.L_x_96) ;  /* 0x00000a0000007945 */ /* 0x000fe20003800200 */
[----:B-----5:R-:W-:-:S13]  /*2d20*/  ISETP.GE.AND P0, PT, R0, 0x1, PT ;  /* 0x000000010000780c */ /* 0x020fda0003f06270 */
[----:B------:R-:W-:Y:S05]  /*2d30*/  @!P0 BRA `(.L_x_97) ;  /* 0x0000000800748947 */ /* 0x000fea0003800000 */
[----:B01234-:R-:W0:Y:S02]  /*2d40*/  LDC.64 R12, c[0x0][0x390] ;  /* 0x0000e400ff0c7b82 */ /* 0x01fe240000000a00 */
[----:B0-----:R0:W-:Y:S04]  /*2d50*/  STG.E desc[UR6][R12.64], RZ ;  /* 0x000000ff0c007986 */ /* 0x0011e8000c101906 */
[----:B------:R-:W2:Y:S04]  /*2d60*/  LDG.E R15, desc[UR6][R6.64+0x1c] ;  /* 0x00001c06060f7981 */ /* 0x000ea8000c1e1900 */
[----:B------:R-:W2:Y:S04]  /*2d70*/  LDG.E.64 R10, desc[UR6][R6.64+0x10] ;  /* 0x00001006060a7981 */ /* 0x000ea8000c1e1b00 */
[----:B------:R-:W3:Y:S01]  /*2d80*/  LDG.E R17, desc[UR6][R6.64] ;  /* 0x0000000606117981 */ /* 0x000ee2000c1e1900 */
[----:B--2---:R-:W-:-:S05]  /*2d90*/  IMAD.WIDE R10, R15, 0xc, R10 ;  /* 0x0000000c0f0a7825 */ /* 0x004fca00078e020a */
[----:B------:R-:W3:Y:S02]  /*2da0*/  LD.E R0, desc[UR6][R10.64] ;  /* 0x000000060a007980 */ /* 0x000ee4000c101900 */
        /* <DEDUP_REMOVED lines=21> */
[----:B--2---:R-:W-:Y:S01]  /*2f00*/  IADD3 R11, PT, PT, R11, 0x1, RZ ;  /* 0x000000010b0b7810 */ /* 0x004fe20007ffe0ff */
[----:B------:R-:W-:-:S05]  /*2f10*/  VIADD R10, R10, 0xffffffff ;  /* 0xffffffff0a0a7836 */ /* 0x000fca0000000000 */
[----:B------:R0:W-:Y:S01]  /*2f20*/  STG.E.64 desc[UR6][R6.64+0x18], R10 ;  /* 0x0000180a06007986 */ /* 0x0001e2000c101b06 */
[----:B------:R-:W-:Y:S05]  /*2f30*/  BRA `(.L_x_101) ;  /* 0x0000000000087947 */ /* 0x000fea0003800000 */
.L_x_100:
[----:B------:R-:W-:-:S05]  /*2f40*/  VIADD R7, R0, 0xffffffff ;  /* 0xffffffff00077836 */ /* 0x000fca0000000000 */
[----:B------:R1:W-:Y:S02]  /*2f50*/  ST.E desc[UR6][R10.64+0x8], R7 ;  /* 0x000008070a007985 */ /* 0x0003e4000c101906 */
.L_x_101:
[----:B------:R-:W-:Y:S05]  /*2f60*/  BSYNC.RECONVERGENT B1 ;  /* 0x0000000000017941 */ /* 0x000fea0003800200 */
.L_x_99:
[----:B01----:R-:W0:Y:S01]  /*2f70*/  LDC.64 R6, c[0x0][0x398] ;  /* 0x0000e600ff067b82 */ /* 0x003e220000000a00 */
[----:B------:R-:W-:-:S05]  /*2f80*/  HFMA2 R11, -RZ, RZ, 0, 5.9604644775390625e-08 ;  /* 0x00000001ff0b7431 */ /* 0x000fca00000001ff */
[----:B0-----:R0:W-:Y:S01]  /*2f90*/  STG.E desc[UR6][R6.64], R11 ;  /* 0x0000000b06007986 */ /* 0x0011e2000c101906 */
[----:B------:R-:W-:Y:S05]  /*2fa0*/  BRA `(.L_x_97) ;  /* 0x0000000400d87947 */ /* 0x000fea0003800000 */
.L_x_98:
        /* <DEDUP_REMOVED lines=25> */
.L_x_104:
[----:B------:R-:W-:-:S05]  /*3140*/  VIADD R7, R0, 0xffffffff ;  /* 0xffffffff00077836 */ /* 0x000fca0000000000 */
[----:B------:R1:W-:Y:S02]  /*3150*/  ST.E desc[UR6][R10.64+0x8], R7 ;  /* 0x000008070a007985 */ /* 0x0003e4000c101906 */
.L_x_105:
[----:B------:R-:W-:Y:S05]  /*3160*/  BSYNC.RECONVERGENT B1 ;  /* 0x0000000000017941 */ /* 0x000fea0003800200 */
.L_x_103:
[----:B01----:R-:W0:Y:S01]  /*3170*/  LDC.64 R6, c[0x0][0x398] ;  /* 0x0000e600ff067b82 */ /* 0x003e220000000a00 */
[----:B------:R-:W-:-:S05]  /*3180*/  HFMA2 R11, -RZ, RZ, 0, 5.9604644775390625e-08 ;  /* 0x00000001ff0b7431 */ /* 0x000fca00000001ff */
[----:B0-----:R0:W-:Y:S01]  /*3190*/  STG.E desc[UR6][R6.64], R11 ;  /* 0x0000000b06007986 */ /* 0x0011e2000c101906 */
[----:B------:R-:W-:Y:S05]  /*31a0*/  BRA `(.L_x_97) ;  /* 0x0000000400587947 */ /* 0x000fea0003800000 */
.L_x_102:
        /* <DEDUP_REMOVED lines=27> */
.L_x_108:
[----:B------:R-:W-:-:S05]  /*3360*/  VIADD R7, R0, 0xffffffff ;  /* 0xffffffff00077836 */ /* 0x000fca0000000000 */
[----:B------:R1:W-:Y:S02]  /*3370*/  ST.E desc[UR6][R10.64+0x8], R7 ;  /* 0x000008070a007985 */ /* 0x0003e4000c101906 */
.L_x_109:
[----:B------:R-:W-:Y:S05]  /*3380*/  BSYNC.RECONVERGENT B1 ;  /* 0x0000000000017941 */ /* 0x000fea0003800200 */
.L_x_107:
[----:B01----:R-:W0:Y:S01]  /*3390*/  LDC.64 R6, c[0x0][0x398] ;  /* 0x0000e600ff067b82 */ /* 0x003e220000000a00 */
[----:B------:R-:W-:-:S05]  /*33a0*/  HFMA2 R11, -RZ, RZ, 0, 5.9604644775390625e-08 ;  /* 0x00000001ff0b7431 */ /* 0x000fca00000001ff */
[----:B0-----:R0:W-:Y:S01]  /*33b0*/  STG.E desc[UR6][R6.64], R11 ;  /* 0x0000000b06007986 */ /* 0x0011e2000c101906 */
[----:B------:R-:W-:Y:S05]  /*33c0*/  BRA `(.L_x_97) ;  /* 0x0000000000d07947 */ /* 0x000fea0003800000 */
.L_x_106:
        /* <DEDUP_REMOVED lines=25> */
.L_x_112:
[----:B------:R-:W-:-:S05]  /*3560*/  VIADD R7, R0, 0xffffffff ;  /* 0xffffffff00077836 */ /* 0x000fca0000000000 */
[----:B------:R1:W-:Y:S02]  /*3570*/  ST.E desc[UR6][R10.64+0x8], R7 ;  /* 0x000008070a007985 */ /* 0x0003e4000c101906 */
.L_x_113:
[----:B------:R-:W-:Y:S05]  /*3580*/  BSYNC.RECONVERGENT B1 ;  /* 0x0000000000017941 */ /* 0x000fea0003800200 */
.L_x_111:
[----:B01----:R-:W0:Y:S01]  /*3590*/  LDC.64 R6, c[0x0][0x398] ;  /* 0x0000e600ff067b82 */ /* 0x003e220000000a00 */
[----:B------:R-:W-:-:S05]  /*35a0*/  HFMA2 R11, -RZ, RZ, 0, 5.9604644775390625e-08 ;  /* 0x00000001ff0b7431 */ /* 0x000fca00000001ff */
[----:B0-----:R0:W-:Y:S01]  /*35b0*/  STG.E desc[UR6][R6.64], R11 ;  /* 0x0000000b06007986 */ /* 0x0011e2000c101906 */
[----:B------:R-:W-:Y:S05]  /*35c0*/  BRA `(.L_x_97) ;  /* 0x0000000000507947 */ /* 0x000fea0003800000 */
.L_x_110:
        /* <DEDUP_REMOVED lines=8> */
[----:B0-----:R-:W-:Y:S05]  /*3650*/  @P0 BRA `(.L_x_115) ;  /* 0x0000000000140947 */ /* 0x001fea0003800000 */
[----:B------:R-:W2:Y:S01]  /*3660*/  LDG.E R0, desc[UR6][R6.64+0x18] ;  /* 0x0000180606007981 */ /* 0x000ea2000c1e1900 */
[----:B------:R-:W-:Y:S02]  /*3670*/  VIADD R11, R15, 0x1 ;  /* 0x000000010f0b7836 */ /* 0x000fe40000000000 */
[----:B--2---:R-:W-:-:S05]  /*3680*/  VIADD R10, R0, 0xffffffff ;  /* 0xffffffff000a7836 */ /* 0x004fca0000000000 */
[----:B------:R1:W-:Y:S01]  /*3690*/  STG.E.64 desc[UR6][R6.64+0x18], R10 ;  /* 0x0000180a06007986 */ /* 0x0003e2000c101b06 */
[----:B------:R-:W-:Y:S05]  /*36a0*/  BRA `(.L_x_116) ;  /* 0x0000000000087947 */ /* 0x000fea0003800000 */
.L_x_115:
[----:B------:R-:W-:-:S05]  /*36b0*/  IADD3 R7, PT, PT, R0, -0x1, RZ ;  /* 0xffffffff00077810 */ /* 0x000fca0007ffe0ff */
[----:B------:R0:W-:Y:S02]  /*36c0*/  ST.E desc[UR6][R10.64+0x8], R7 ;  /* 0x000008070a007985 */ /* 0x0001e4000c101906 */
.L_x_116:
[----:B------:R-:W-:Y:S05]  /*36d0*/  BSYNC.RECONVERGENT B1 ;  /* 0x0000000000017941 */ /* 0x000fea0003800200 */
.L_x_114:
[----:B01----:R-:W0:Y:S01]  /*36e0*/  LDC.64 R6, c[0x0][0x398] ;  /* 0x0000e600ff067b82 */ /* 0x003e220000000a00 */
[----:B------:R-:W-:-:S05]  /*36f0*/  IMAD.MOV.U32 R11, RZ, RZ, 0x1 ;  /* 0x00000001ff0b7424 */ /* 0x000fca00078e00ff */
[----:B0-----:R0:W-:Y:S02]  /*3700*/  STG.E desc[UR6][R6.64], R11 ;  /* 0x0000000b06007986 */ /* 0x0011e4000c101906 */
.L_x_97:
[----:B------:R-:W-:Y:S05]  /*3710*/  BSYNC.RECONVERGENT B0 ;  /* 0x0000000000007941 */ /* 0x000fea0003800200 */
.L_x_96:
[----:B------:R-:W-:Y:S05]  /*3720*/  @!P1 BRA `(.L_x_117) ;  /* 0xffffffc800889947 */ /* 0x000fea000383ffff */
[----:B------:R-:W-:Y:S05]  /*3730*/  EXIT ;  /* 0x000000000000794d */ /* 0x000fea0003800000 */
.L_x_118:
        /* <DEDUP_REMOVED lines=12> */
.L_x_122:


//--------------------- .text._Z5clearPiS_        --------------------------
	.section	.text._Z5clearPiS_,"ax",@progbits
	.align	128
        .global         _Z5clearPiS_
        .type           _Z5clearPiS_,@function
        .size           _Z5clearPiS_,(.L_x_123 - _Z5clearPiS_)
        .other          _Z5clearPiS_,@"STO_CUDA_ENTRY STV_DEFAULT"
_Z5clearPiS_:
.text._Z5clearPiS_:
[----:B------:R-:W-:Y:S08]  /*0000*/  LDC R1, c[0x0][0x37c] ;  /* 0x0000df00ff017b82 */ /* 0x000ff00000000800 */
[----:B------:R-:W0:Y:S01]  /*0010*/  LDC.64 R2, c[0x0][0x380] ;  /* 0x0000e000ff027b82 */ /* 0x000e220000000a00 */
[----:B------:R-:W0:Y:S01]  /*0020*/  LDCU.64 UR4, c[0x0][0x358] ;  /* 0x00006b00ff0477ac */ /* 0x000e220008000a00 */
[----:B------:R-:W-:-:S06]  /*0030*/  HFMA2 R5, -RZ, RZ, 0, 5.9604644775390625e-08 ;  /* 0x00000001ff057431 */ /* 0x000fcc00000001ff */
[----:B------:R-:W1:Y:S01]  /*0040*/  LDC.64 R6, c[0x0][0x388] ;  /* 0x0000e200ff067b82 */ /* 0x000e620000000a00 */
[----:B0-----:R-:W-:Y:S04]  /*0050*/  STG.E desc[UR4][R2.64], R5 ;  /* 0x0000000502007986 */ /* 0x001fe8000c101904 */
[----:B-1----:R-:W-:Y:S01]  /*0060*/  STG.E desc[UR4][R6.64], RZ ;  /* 0x000000ff06007986 */ /* 0x002fe2000c101904 */
[----:B------:R-:W-:Y:S05]  /*0070*/  EXIT ;  /* 0x000000000000794d */ /* 0x000fea0003800000 */
.L_x_119:
        /* <DEDUP_REMOVED lines=16> */
.L_x_123:


//--------------------- .nv.global.init           --------------------------
	.section	.nv.global.init,"aw",@progbits
.nv.global.init:
	.type		$str,@object
	.size		$str,(.L_0 - $str)
$str:
        /*0000*/ 	.byte	0x63, 0x79, 0x63, 0x6c, 0x65, 0x20, 0x25, 0x64, 0x0a, 0x00
.L_0:


//--------------------- .nv.shared.reserved.0     --------------------------
	.section	.nv.shared.reserved.0,"aw",@nobits
	.weak		__nv_reservedSMEM_offset_0_alias
	.size		__nv_reservedSMEM_offset_0_alias, 0, 64
	.other		__nv_reservedSMEM_offset_0_alias,@"STO_CUDA_RESERVED_SHARED STV_DEFAULT"
__nv_reservedSMEM_offset_0_alias:
	.zero		0
	.zero		64


//--------------------- .nv.constant0._Z3simP6RouterP10ChannelOutPiS3_i --------------------------
	.section	.nv.constant0._Z3simP6RouterP10ChannelOutPiS3_i,"a",@progbits
	.sectionflags	@""
	.align	4
.nv.constant0._Z3simP6RouterP10ChannelOutPiS3_i:
	.zero		932


//--------------------- .nv.constant0._Z14g_router_transP6Routeri --------------------------
	.section	.nv.constant0._Z14g_router_transP6Routeri,"a",@progbits
	.sectionflags	@""
	.align	4
.nv.constant0._Z14g_router_transP6Routeri:
	.zero		908


//--------------------- .nv.constant0._Z14g_router_arbitP6RouterP10ChannelOutPiS3_i --------------------------
	.section	.nv.constant0._Z14g_router_arbitP6RouterP10ChannelOutPiS3_i,"a",@progbits
	.sectionflags	@""
	.align	4
.nv.constant0._Z14g_router_arbitP6RouterP10ChannelOutPiS3_i:
	.zero		932


//--------------------- .nv.constant0._Z5clearPiS_ --------------------------
	.section	.nv.constant0._Z5clearPiS_,"a",@progbits
	.sectionflags	@""
	.align	4
.nv.constant0._Z5clearPiS_:
	.zero		912


//--------------------- SYMBOLS --------------------------

	.type		.nv.reservedSmem.offset0,@object
	.size		.nv.reservedSmem.offset0,0x4
	.type		vprintf,@function
